	.target	sm_80

	.elftype	@"ET_EXEC"


//--------------------- .note.nv.tkinfo           --------------------------
	.section	.note.nv.tkinfo,"",@"SHT_NOTE"
	.sectionflags	@"SHF_NOTE_NV_TKINFO"
	.tkinfo
        /*0018*/ 	.word	0x00000002
        /*0030*/ 	.string	""
        /*0030*/ 	.string	"ptxas"
        /*0030*/ 	.string	"Cuda compilation tools, release 13.0, V13.0.88"
        /*0030*/ 	.string	"Build cuda_13.0.r13.0/compiler.36424714_0"
        /*0030*/ 	.string	"-v  -suppress-debug-info  -lineinfo  -arch sm_80 "



//--------------------- .note.nv.cuinfo           --------------------------
	.section	.note.nv.cuinfo,"",@"SHT_NOTE"
	.sectionflags	@"SHF_NOTE_NV_CUINFO"
        /*0018*/ 	.short	0x0002
        /*001a*/ 	.short	0x0050
        /*001c*/ 	.short	0x0082
	.zero		2


//--------------------- .nv.info                  --------------------------
	.section	.nv.info,"",@"SHT_CUDA_INFO"
	.align	4


	//----- nvinfo : EIATTR_REGCOUNT
	.align		4
        /*0000*/ 	.byte	0x04, 0x2f
        /*0002*/ 	.short	(.L_1 - .L_0)
	.align		4
.L_0:
        /*0004*/ 	.word	index@(matmul_kernel)
        /*0008*/ 	.word	0x00000040


	//----- nvinfo : EIATTR_FRAME_SIZE
	.align		4
.L_1:
        /*000c*/ 	.byte	0x04, 0x11
        /*000e*/ 	.short	(.L_3 - .L_2)
	.align		4
.L_2:
        /*0010*/ 	.word	index@(matmul_kernel)
        /*0014*/ 	.word	0x00000000


	//----- nvinfo : EIATTR_MIN_STACK_SIZE
	.align		4
.L_3:
        /*0018*/ 	.byte	0x04, 0x12
        /*001a*/ 	.short	(.L_5 - .L_4)
	.align		4
.L_4:
        /*001c*/ 	.word	index@(matmul_kernel)
        /*0020*/ 	.word	0x00000000
.L_5:


//--------------------- .nv.info.matmul_kernel    --------------------------
	.section	.nv.info.matmul_kernel,"",@"SHT_CUDA_INFO"
	.sectionflags	@""
	.align	4


	//----- nvinfo : EIATTR_CUDA_API_VERSION
	.align		4
        /*0000*/ 	.byte	0x04, 0x37
        /*0002*/ 	.short	(.L_7 - .L_6)
.L_6:
        /*0004*/ 	.word	0x00000082


	//----- nvinfo : EIATTR_SW2861232_WAR
	.align		4
.L_7:
        /*0008*/ 	.byte	0x01, 0x35
	.zero		2


	//----- nvinfo : EIATTR_PARAM_CBANK
	.align		4
        /*000c*/ 	.byte	0x04, 0x0a
        /*000e*/ 	.short	(.L_9 - .L_8)
	.align		4
.L_8:
        /*0010*/ 	.word	index@(.nv.constant0.matmul_kernel)
        /*0014*/ 	.short	0x0160
        /*0016*/ 	.short	0x0050


	//----- nvinfo : EIATTR_CBANK_PARAM_SIZE
	.align		4
.L_9:
        /*0018*/ 	.byte	0x03, 0x19
        /*001a*/ 	.short	0x0050


	//----- nvinfo : EIATTR_KPARAM_INFO
	.align		4
        /*001c*/ 	.byte	0x04, 0x17
        /*001e*/ 	.short	(.L_11 - .L_10)
.L_10:
        /*0020*/ 	.word	0x00000000
        /*0024*/ 	.short	0x000d
        /*0026*/ 	.short	0x0048
        /*0028*/ 	.byte	0x00, 0xf4, 0x21, 0x00


	//----- nvinfo : EIATTR_KPARAM_INFO
	.align		4
.L_11:
        /*002c*/ 	.byte	0x04, 0x17
        /*002e*/ 	.short	(.L_13 - .L_12)
.L_12:
        /*0030*/ 	.word	0x00000000
        /*0034*/ 	.short	0x000c
        /*0036*/ 	.short	0x0040
        /*0038*/ 	.byte	0x00, 0xf4, 0x21, 0x00


	//----- nvinfo : EIATTR_KPARAM_INFO
	.align		4
.L_13:
        /*003c*/ 	.byte	0x04, 0x17
        /*003e*/ 	.short	(.L_15 - .L_14)
.L_14:
        /*0040*/ 	.word	0x00000000
        /*0044*/ 	.short	0x000b
        /*0046*/ 	.short	0x0038
        /*0048*/ 	.byte	0x00, 0xf0, 0x11, 0x00


	//----- nvinfo : EIATTR_KPARAM_INFO
	.align		4
.L_15:
        /*004c*/ 	.byte	0x04, 0x17
        /*004e*/ 	.short	(.L_17 - .L_16)
.L_16:
        /*0050*/ 	.word	0x00000000
        /*0054*/ 	.short	0x000a
        /*0056*/ 	.short	0x0034
        /*0058*/ 	.byte	0x00, 0xf0, 0x11, 0x00


	//----- nvinfo : EIATTR_KPARAM_INFO
	.align		4
.L_17:
        /*005c*/ 	.byte	0x04, 0x17
        /*005e*/ 	.short	(.L_19 - .L_18)
.L_18:
        /*0060*/ 	.word	0x00000000
        /*0064*/ 	.short	0x0009
        /*0066*/ 	.short	0x0030
        /*0068*/ 	.byte	0x00, 0xf0, 0x11, 0x00


	//----- nvinfo : EIATTR_KPARAM_INFO
	.align		4
.L_19:
        /*006c*/ 	.byte	0x04, 0x17
        /*006e*/ 	.short	(.L_21 - .L_20)
.L_20:
        /*0070*/ 	.word	0x00000000
        /*0074*/ 	.short	0x0008
        /*0076*/ 	.short	0x002c
        /*0078*/ 	.byte	0x00, 0xf0, 0x11, 0x00


	//----- nvinfo : EIATTR_KPARAM_INFO
	.align		4
.L_21:
        /*007c*/ 	.byte	0x04, 0x17
        /*007e*/ 	.short	(.L_23 - .L_22)
.L_22:
        /*0080*/ 	.word	0x00000000
        /*0084*/ 	.short	0x0007
        /*0086*/ 	.short	0x0028
        /*0088*/ 	.byte	0x00, 0xf0, 0x11, 0x00


	//----- nvinfo : EIATTR_KPARAM_INFO
	.align		4
.L_23:
        /*008c*/ 	.byte	0x04, 0x17
        /*008e*/ 	.short	(.L_25 - .L_24)
.L_24:
        /*0090*/ 	.word	0x00000000
        /*0094*/ 	.short	0x0006
        /*0096*/ 	.short	0x0024
        /*0098*/ 	.byte	0x00, 0xf0, 0x11, 0x00


	//----- nvinfo : EIATTR_KPARAM_INFO
	.align		4
.L_25:
        /*009c*/ 	.byte	0x04, 0x17
        /*009e*/ 	.short	(.L_27 - .L_26)
.L_26:
        /*00a0*/ 	.word	0x00000000
        /*00a4*/ 	.short	0x0005
        /*00a6*/ 	.short	0x0020
        /*00a8*/ 	.byte	0x00, 0xf0, 0x11, 0x00


	//----- nvinfo : EIATTR_KPARAM_INFO
	.align		4
.L_27:
        /*00ac*/ 	.byte	0x04, 0x17
        /*00ae*/ 	.short	(.L_29 - .L_28)
.L_28:
        /*00b0*/ 	.word	0x00000000
        /*00b4*/ 	.short	0x0004
        /*00b6*/ 	.short	0x001c
        /*00b8*/ 	.byte	0x00, 0xf0, 0x11, 0x00


	//----- nvinfo : EIATTR_KPARAM_INFO
	.align		4
.L_29:
        /*00bc*/ 	.byte	0x04, 0x17
        /*00be*/ 	.short	(.L_31 - .L_30)
.L_30:
        /*00c0*/ 	.word	0x00000000
        /*00c4*/ 	.short	0x0003
        /*00c6*/ 	.short	0x0018
        /*00c8*/ 	.byte	0x00, 0xf0, 0x11, 0x00


	//----- nvinfo : EIATTR_KPARAM_INFO
	.align		4
.L_31:
        /*00cc*/ 	.byte	0x04, 0x17
        /*00ce*/ 	.short	(.L_33 - .L_32)
.L_32:
        /*00d0*/ 	.word	0x00000000
        /*00d4*/ 	.short	0x0002
        /*00d6*/ 	.short	0x0010
        /*00d8*/ 	.byte	0x00, 0xf4, 0x21, 0x00


	//----- nvinfo : EIATTR_KPARAM_INFO
	.align		4
.L_33:
        /*00dc*/ 	.byte	0x04, 0x17
        /*00de*/ 	.short	(.L_35 - .L_34)
.L_34:
        /*00e0*/ 	.word	0x00000000
        /*00e4*/ 	.short	0x0001
        /*00e6*/ 	.short	0x0008
        /*00e8*/ 	.byte	0x00, 0xf4, 0x21, 0x00


	//----- nvinfo : EIATTR_KPARAM_INFO
	.align		4
.L_35:
        /*00ec*/ 	.byte	0x04, 0x17
        /*00ee*/ 	.short	(.L_37 - .L_36)
.L_36:
        /*00f0*/ 	.word	0x00000000
        /*00f4*/ 	.short	0x0000
        /*00f6*/ 	.short	0x0000
        /*00f8*/ 	.byte	0x00, 0xf4, 0x21, 0x00


	//----- nvinfo : EIATTR_MAXREG_COUNT
	.align		4
.L_37:
        /*00fc*/ 	.byte	0x03, 0x1b
        /*00fe*/ 	.short	0x0080


	//----- nvinfo : EIATTR_NUM_BARRIERS
	.align		4
        /*0100*/ 	.byte	0x02, 0x4c
        /*0102*/ 	.byte	0x01
	.zero		1


	//----- nvinfo : EIATTR_MERCURY_ISA_VERSION
	.align		4
        /*0104*/ 	.byte	0x03, 0x5f
        /*0106*/ 	.short	0x0000


	//----- nvinfo : EIATTR_EXIT_INSTR_OFFSETS
	.align		4
        /*0108*/ 	.byte	0x04, 0x1c
        /*010a*/ 	.short	(.L_39 - .L_38)


	//   ....[0]....
.L_38:
        /*010c*/ 	.word	0x00002380


	//   ....[1]....
        /*0110*/ 	.word	0x000023a0


	//----- nvinfo : EIATTR_REQNTID
	.align		4
.L_39:
        /*0114*/ 	.byte	0x04, 0x10
        /*0116*/ 	.short	(.L_41 - .L_40)
.L_40:
        /*0118*/ 	.word	0x00000200
        /*011c*/ 	.word	0x00000001
        /*0120*/ 	.word	0x00000001
.L_41:


//--------------------- .nv.callgraph             --------------------------
	.section	.nv.callgraph,"",@"SHT_CUDA_CALLGRAPH"
	.align	4
	.sectionentsize	8
	.align		4
        /*0000*/ 	.word	0x00000000
	.align		4
        /*0004*/ 	.word	0xffffffff
	.align		4
        /*0008*/ 	.word	0x00000000
	.align		4
        /*000c*/ 	.word	0xfffffffe
	.align		4
        /*0010*/ 	.word	0x00000000
	.align		4
        /*0014*/ 	.word	0xfffffffd
	.align		4
        /*0018*/ 	.word	0x00000000
	.align		4
        /*001c*/ 	.word	0xfffffffc


//--------------------- .nv.rel.action            --------------------------
	.section	.nv.rel.action,"",@"SHT_CUDA_RELOCINFO"
	.align	8
	.sectionentsize	8
        /*0000*/ 	.byte	0x73, 0x00, 0x00, 0x00, 0x00, 0x00, 0x00, 0x00, 0x00, 0x00, 0x00, 0x11, 0x25, 0x00, 0x05, 0x36


//--------------------- .nv.constant0.matmul_kernel --------------------------
	.section	.nv.constant0.matmul_kernel,"a",@progbits
	.sectionflags	@""
	.align	4
.nv.constant0.matmul_kernel:
	.zero		432


//--------------------- .text.matmul_kernel       --------------------------
	.section	.text.matmul_kernel,"ax",@progbits
	.sectioninfo	@"SHI_REGISTERS=64"
	.align	128
        .global         matmul_kernel
        .type           matmul_kernel,@function
        .size           matmul_kernel,(.L_x_4 - matmul_kernel)
        .other          matmul_kernel,@"STO_CUDA_ENTRY STV_DEFAULT"
matmul_kernel:
.text.matmul_kernel:
[----:B------:R-:W-:Y:S02]  /*0000*/  IMAD.MOV.U32 R1, RZ, RZ, c[0x0][0x28] ;  /* 0x00000a00ff017624 */ /* 0x000fe400078e00ff */
[----:B------:R-:W-:Y:S01]  /*0010*/  IMAD.MOV.U32 R6, RZ, RZ, 0x3f ;  /* 0x0000003fff067424 */ /* 0x000fe200078e00ff */
[----:B------:R-:W1:Y:S01]  /*0020*/  S2R R5, SR_CTAID.X ;  /* 0x0000000000057919 */ /* 0x000e620000002500 */
[----:B------:R-:W-:Y:S01]  /*0030*/  IMAD.MOV.U32 R26, RZ, RZ, 0x1f ;  /* 0x0000001fff1a7424 */ /* 0x000fe200078e00ff */
[----:B------:R-:W-:Y:S01]  /*0040*/  ULDC UR5, c[0x0][0x180] ;  /* 0x0000600000057ab9 */ /* 0x000fe20000000800 */
[----:B------:R-:W-:Y:S01]  /*0050*/  IMAD.MOV.U32 R28, RZ, RZ, c[0x0][0x188] ;  /* 0x00006200ff1c7624 */ /* 0x000fe200078e00ff */
[----:B------:R-:W-:Y:S01]  /*0060*/  IADD3 R0, R6, c[0x0][0x17c], RZ ;  /* 0x00005f0006007a10 */ /* 0x000fe20007ffe0ff */
[----:B------:R-:W2:Y:S01]  /*0070*/  S2R R30, SR_TID.X ;  /* 0x00000000001e7919 */ /* 0x000ea20000002100 */
[----:B------:R-:W-:Y:S01]  /*0080*/  IADD3 R26, R26, c[0x0][0x180], RZ ;  /* 0x000060001a1a7a10 */ /* 0x000fe20007ffe0ff */
[----:B------:R-:W-:Y:S01]  /*0090*/  UIADD3 UR4, UR5, -0x20, URZ ;  /* 0xffffffe005047890 */ /* 0x000fe2000fffe03f */
[----:B------:R-:W-:Y:S01]  /*00a0*/  SHF.R.S32.HI R3, RZ, 0x1f, R0 ;  /* 0x0000001fff037819 */ /* 0x000fe20000011400 */
[----:B------:R-:W-:Y:S01]  /*00b0*/  ULDC.64 UR6, c[0x0][0x118] ;  /* 0x0000460000067ab9 */ /* 0x000fe20000000a00 */
[----:B------:R-:W-:-:S02]  /*00c0*/  IMAD.MOV.U32 R58, RZ, RZ, c[0x0][0x18c] ;  /* 0x00006300ff3a7624 */ /* 0x000fc400078e00ff */
[----:B------:R-:W-:Y:S02]  /*00d0*/  LEA.HI R3, R3, R0, RZ, 0x6 ;  /* 0x0000000003037211 */ /* 0x000fe400078f30ff */
[----:B------:R-:W-:Y:S02]  /*00e0*/  IMAD.SHL.U32 R58, R58, 0x20, RZ ;  /* 0x000000203a3a7824 */ /* 0x000fe400078e00ff */
[----:B------:R-:W-:-:S05]  /*00f0*/  SHF.R.S32.HI R3, RZ, 0x6, R3 ;  /* 0x00000006ff037819 */ /* 0x000fca0000011403 */
[----:B------:R-:W-:Y:S01]  /*0100*/  IMAD.SHL.U32 R4, R3, 0x8, RZ ;  /* 0x0000000803047824 */ /* 0x000fe200078e00ff */
[----:B-1----:R-:W-:-:S04]  /*0110*/  IABS R10, R5 ;  /* 0x00000005000a7213 */ /* 0x002fc80000000000 */
[-C--:B------:R-:W-:Y:S02]  /*0120*/  IABS R7, R4.reuse ;  /* 0x0000000400077213 */ /* 0x080fe40000000000 */
[----:B------:R-:W-:Y:S01]  /*0130*/  IABS R11, R4 ;  /* 0x00000004000b7213 */ /* 0x000fe20000000000 */
[C---:B--2---:R-:W-:Y:S01]  /*0140*/  IMAD.SHL.U32 R42, R30.reuse, 0x4, RZ ;  /* 0x000000041e2a7824 */ /* 0x044fe200078e00ff */
[----:B------:R-:W1:Y:S01]  /*0150*/  I2F.RP R0, R7 ;  /* 0x0000000700007306 */ /* 0x000e620000209400 */
[C---:B------:R-:W-:Y:S02]  /*0160*/  LOP3.LUT R60, R30.reuse, 0x3f, RZ, 0xc0, !PT ;  /* 0x0000003f1e3c7812 */ /* 0x040fe400078ec0ff */
[C---:B------:R-:W-:Y:S02]  /*0170*/  LEA.HI R32, R30.reuse, 0x8, RZ, 0x1a ;  /* 0x000000081e207811 */ /* 0x040fe400078fd0ff */
[----:B------:R-:W-:Y:S02]  /*0180*/  LEA.HI R29, R30, 0x18, RZ, 0x1a ;  /* 0x000000181e1d7811 */ /* 0x000fe400078fd0ff */
[--C-:B------:R-:W-:Y:S01]  /*0190*/  SHF.R.U32.HI R59, RZ, 0x6, R30.reuse ;  /* 0x00000006ff3b7819 */ /* 0x100fe2000001161e */
[----:B------:R-:W-:Y:S01]  /*01a0*/  IMAD R54, R32, c[0x0][0x188], RZ ;  /* 0x0000620020367a24 */ /* 0x000fe200078e02ff */
[----:B------:R-:W-:Y:S01]  /*01b0*/  LOP3.LUT R27, R30, 0x1f, RZ, 0xc0, !PT ;  /* 0x0000001f1e1b7812 */ /* 0x000fe200078ec0ff */
[----:B------:R-:W-:Y:S01]  /*01c0*/  IMAD R51, R29, c[0x0][0x188], RZ ;  /* 0x000062001d337a24 */ /* 0x000fe200078e02ff */
[----:B------:R-:W-:Y:S01]  /*01d0*/  SGXT.U32 R59, R59, 0x3 ;  /* 0x000000033b3b781a */ /* 0x000fe20000000000 */
[----:B------:R-:W-:Y:S01]  /*01e0*/  IMAD.SHL.U32 R49, R54, 0x4, RZ ;  /* 0x0000000436317824 */ /* 0x000fe200078e00ff */
[----:B------:R-:W-:Y:S01]  /*01f0*/  SHF.R.U32.HI R23, RZ, 0x1, R30 ;  /* 0x00000001ff177819 */ /* 0x000fe2000001161e */
[----:B------:R-:W-:Y:S01]  /*0200*/  IMAD.SHL.U32 R47, R51, 0x4, RZ ;  /* 0x00000004332f7824 */ /* 0x000fe200078e00ff */
[C---:B------:R-:W-:Y:S01]  /*0210*/  ISETP.GE.AND P3, PT, R59.reuse, c[0x0][0x180], PT ;  /* 0x000060003b007a0c */ /* 0x040fe20003f66270 */
[----:B-1----:R-:W1:Y:S01]  /*0220*/  MUFU.RCP R0, R0 ;  /* 0x0000000000007308 */ /* 0x002e620000001000 */
[C---:B------:R-:W-:Y:S01]  /*0230*/  IMAD R55, R59.reuse, c[0x0][0x188], RZ ;  /* 0x000062003b377a24 */ /* 0x040fe200078e02ff */
[----:B------:R-:W-:-:S02]  /*0240*/  LOP3.LUT R31, R59, 0x10, RZ, 0xfc, !PT ;  /* 0x000000103b1f7812 */ /* 0x000fc400078efcff */
[----:B------:R-:W-:Y:S01]  /*0250*/  LOP3.LUT R42, R42, 0x7fc, RZ, 0xc0, !PT ;  /* 0x000007fc2a2a7812 */ /* 0x000fe200078ec0ff */
[----:B------:R-:W-:Y:S02]  /*0260*/  IMAD.SHL.U32 R50, R55, 0x4, RZ ;  /* 0x0000000437327824 */ /* 0x000fe400078e00ff */
[----:B------:R-:W-:Y:S01]  /*0270*/  IMAD R53, R28, 0x10, R55 ;  /* 0x000000101c357824 */ /* 0x000fe200078e0237 */
[--C-:B------:R-:W-:Y:S01]  /*0280*/  LOP3.LUT R45, R42, 0x60, R23.reuse, 0x78, !PT ;  /* 0x000000602a2d7812 */ /* 0x100fe200078e7817 */
[----:B------:R-:W-:Y:S01]  /*0290*/  IMAD.SHL.U32 R28, R28, 0x20, RZ ;  /* 0x000000201c1c7824 */ /* 0x000fe200078e00ff */
[----:B------:R-:W-:Y:S01]  /*02a0*/  LOP3.LUT R42, R42, 0x70, R23, 0x78, !PT ;  /* 0x000000702a2a7812 */ /* 0x000fe200078e7817 */
[----:B------:R-:W-:Y:S01]  /*02b0*/  IMAD.SHL.U32 R48, R53, 0x4, RZ ;  /* 0x0000000435307824 */ /* 0x000fe200078e00ff */
[----:B-1----:R-:W-:Y:S01]  /*02c0*/  IADD3 R2, R0, 0xffffffe, RZ ;  /* 0x0ffffffe00027810 */ /* 0x002fe20007ffe0ff */
[----:B------:R-:W-:-:S03]  /*02d0*/  IMAD.MOV R0, RZ, RZ, -R11 ;  /* 0x000000ffff007224 */ /* 0x000fc600078e0a0b */
[----:B------:R1:W2:Y:S02]  /*02e0*/  F2I.FTZ.U32.TRUNC.NTZ R3, R2 ;  /* 0x0000000200037305 */ /* 0x0002a4000021f000 */
[----:B-1----:R-:W-:Y:S02]  /*02f0*/  IMAD.MOV.U32 R2, RZ, RZ, RZ ;  /* 0x000000ffff027224 */ /* 0x002fe400078e00ff */
[----:B--2---:R-:W-:-:S04]  /*0300*/  IMAD.MOV R8, RZ, RZ, -R3 ;  /* 0x000000ffff087224 */ /* 0x004fc800078e0a03 */
[----:B------:R-:W-:Y:S02]  /*0310*/  IMAD R9, R8, R7, RZ ;  /* 0x0000000708097224 */ /* 0x000fe400078e02ff */
[----:B------:R-:W-:Y:S02]  /*0320*/  IMAD.MOV.U32 R8, RZ, RZ, R10 ;  /* 0x000000ffff087224 */ /* 0x000fe400078e000a */
[----:B------:R-:W-:-:S06]  /*0330*/  IMAD.HI.U32 R3, R3, R9, R2 ;  /* 0x0000000903037227 */ /* 0x000fcc00078e0002 */
[----:B------:R-:W-:-:S04]  /*0340*/  IMAD.HI.U32 R3, R3, R8, RZ ;  /* 0x0000000803037227 */ /* 0x000fc800078e00ff */
[----:B------:R-:W-:-:S05]  /*0350*/  IMAD R0, R3, R0, R8 ;  /* 0x0000000003007224 */ /* 0x000fca00078e0208 */
[----:B------:R-:W-:-:S13]  /*0360*/  ISETP.GT.U32.AND P1, PT, R7, R0, PT ;  /* 0x000000000700720c */ /* 0x000fda0003f24070 */
[----:B------:R-:W-:Y:S01]  /*0370*/  @!P1 IMAD.IADD R0, R0, 0x1, -R7 ;  /* 0x0000000100009824 */ /* 0x000fe200078e0a07 */
[----:B------:R-:W-:Y:S02]  /*0380*/  @!P1 IADD3 R3, R3, 0x1, RZ ;  /* 0x0000000103039810 */ /* 0x000fe40007ffe0ff */
[----:B------:R-:W-:Y:S02]  /*0390*/  ISETP.NE.AND P1, PT, R4, RZ, PT ;  /* 0x000000ff0400720c */ /* 0x000fe40003f25270 */
[----:B------:R-:W-:Y:S02]  /*03a0*/  ISETP.GE.U32.AND P0, PT, R0, R7, PT ;  /* 0x000000070000720c */ /* 0x000fe40003f06070 */
[----:B------:R-:W-:-:S04]  /*03b0*/  LOP3.LUT R0, R5, R4, RZ, 0x3c, !PT ;  /* 0x0000000405007212 */ /* 0x000fc800078e3cff */
[----:B------:R-:W-:Y:S02]  /*03c0*/  ISETP.GE.AND P2, PT, R0, RZ, PT ;  /* 0x000000ff0000720c */ /* 0x000fe40003f46270 */
[----:B------:R-:W-:-:S05]  /*03d0*/  IADD3 R0, R6, c[0x0][0x178], RZ ;  /* 0x00005e0006007a10 */ /* 0x000fca0007ffe0ff */
[----:B------:R-:W-:-:S05]  /*03e0*/  @P0 IADD3 R3, R3, 0x1, RZ ;  /* 0x0000000103030810 */ /* 0x000fca0007ffe0ff */
[----:B------:R-:W-:Y:S01]  /*03f0*/  IMAD.MOV.U32 R2, RZ, RZ, R3 ;  /* 0x000000ffff027224 */ /* 0x000fe200078e0003 */
[----:B------:R-:W-:-:S03]  /*0400*/  SHF.R.S32.HI R3, RZ, 0x1f, R0 ;  /* 0x0000001fff037819 */ /* 0x000fc60000011400 */
[----:B------:R-:W-:Y:S01]  /*0410*/  @!P2 IMAD.MOV R2, RZ, RZ, -R2 ;  /* 0x000000ffff02a224 */ /* 0x000fe200078e0a02 */
[----:B------:R-:W-:Y:S02]  /*0420*/  @!P1 LOP3.LUT R2, RZ, R4, RZ, 0x33, !PT ;  /* 0x00000004ff029212 */ /* 0x000fe400078e33ff */
[----:B------:R-:W-:-:S03]  /*0430*/  LEA.HI R3, R3, R0, RZ, 0x6 ;  /* 0x0000000003037211 */ /* 0x000fc600078f30ff */
[----:B------:R-:W-:Y:S02]  /*0440*/  IMAD.SHL.U32 R10, R2, 0x8, RZ ;  /* 0x00000008020a7824 */ /* 0x000fe400078e00ff */
[----:B------:R-:W-:-:S03]  /*0450*/  IMAD.MOV R2, RZ, RZ, -R2 ;  /* 0x000000ffff027224 */ /* 0x000fc600078e0a02 */
[----:B------:R-:W-:Y:S01]  /*0460*/  LEA.HI.SX32 R3, R3, -R10, 0x1a ;  /* 0x8000000a03037211 */ /* 0x000fe200078fd2ff */
[----:B------:R-:W-:Y:S02]  /*0470*/  IMAD R9, R4, R2, R5 ;  /* 0x0000000204097224 */ /* 0x000fe400078e0205 */
[----:B------:R-:W-:Y:S01]  /*0480*/  IMAD.MOV.U32 R2, RZ, RZ, RZ ;  /* 0x000000ffff027224 */ /* 0x000fe200078e00ff */
[----:B------:R-:W-:Y:S02]  /*0490*/  IMNMX R12, R3, 0x8, PT ;  /* 0x00000008030c7817 */ /* 0x000fe40003800200 */
[----:B------:R-:W-:Y:S02]  /*04a0*/  IABS R4, R9 ;  /* 0x0000000900047213 */ /* 0x000fe40000000000 */
[----:B------:R-:W-:-:S04]  /*04b0*/  IABS R7, R12 ;  /* 0x0000000c00077213 */ /* 0x000fc80000000000 */
[----:B------:R-:W1:Y:S08]  /*04c0*/  I2F.RP R0, R7 ;  /* 0x0000000700007306 */ /* 0x000e700000209400 */
[----:B-1----:R-:W1:Y:S02]  /*04d0*/  MUFU.RCP R0, R0 ;  /* 0x0000000000007308 */ /* 0x002e640000001000 */
[----:B-1----:R-:W-:-:S02]  /*04e0*/  IADD3 R3, R0, 0xffffffe, RZ ;  /* 0x0ffffffe00037810 */ /* 0x002fc40007ffe0ff */
[----:B------:R-:W-:-:S04]  /*04f0*/  IABS R0, c[0x0][0x17c] ;  /* 0x00005f0000007a13 */ /* 0x000fc80000000000 */
[----:B------:R-:W1:Y:S08]  /*0500*/  F2I.FTZ.U32.TRUNC.NTZ R3, R3 ;  /* 0x0000000300037305 */ /* 0x000e70000021f000 */
[----:B------:R-:W2:Y:S01]  /*0510*/  I2F.RP R8, R0 ;  /* 0x0000000000087306 */ /* 0x000ea20000209400 */
[----:B-1----:R-:W-:-:S04]  /*0520*/  IMAD.MOV R6, RZ, RZ, -R3 ;  /* 0x000000ffff067224 */ /* 0x002fc800078e0a03 */
[----:B------:R-:W-:Y:S01]  /*0530*/  IMAD R5, R6, R7, RZ ;  /* 0x0000000706057224 */ /* 0x000fe200078e02ff */
[----:B------:R-:W-:-:S03]  /*0540*/  IABS R6, R12 ;  /* 0x0000000c00067213 */ /* 0x000fc60000000000 */
[----:B------:R-:W-:Y:S01]  /*0550*/  IMAD.HI.U32 R2, R3, R5, R2 ;  /* 0x0000000503027227 */ /* 0x000fe200078e0002 */
[----:B--2---:R-:W1:Y:S03]  /*0560*/  MUFU.RCP R8, R8 ;  /* 0x0000000800087308 */ /* 0x004e660000001000 */
[----:B------:R-:W-:Y:S01]  /*0570*/  IMAD.MOV R5, RZ, RZ, -R6 ;  /* 0x000000ffff057224 */ /* 0x000fe200078e0a06 */
[----:B------:R-:W-:Y:S01]  /*0580*/  IABS R6, c[0x0][0x178] ;  /* 0x00005e0000067a13 */ /* 0x000fe20000000000 */
[----:B------:R-:W-:-:S04]  /*0590*/  IMAD.HI.U32 R3, R2, R4, RZ ;  /* 0x0000000402037227 */ /* 0x000fc800078e00ff */
[----:B------:R-:W-:Y:S02]  /*05a0*/  IMAD R4, R3, R5, R4 ;  /* 0x0000000503047224 */ /* 0x000fe400078e0204 */
[----:B------:R-:W-:-:S03]  /*05b0*/  IMAD.MOV.U32 R2, RZ, RZ, R6 ;  /* 0x000000ffff027224 */ /* 0x000fc600078e0006 */
[----:B------:R-:W-:Y:S01]  /*05c0*/  ISETP.GT.U32.AND P1, PT, R7, R4, PT ;  /* 0x000000040700720c */ /* 0x000fe20003f24070 */
[----:B------:R-:W2:Y:S01]  /*05d0*/  I2F.RP R5, R2 ;  /* 0x0000000200057306 */ /* 0x000ea20000209400 */
[----:B-1----:R-:W-:-:S11]  /*05e0*/  IADD3 R6, R8, 0xffffffe, RZ ;  /* 0x0ffffffe08067810 */ /* 0x002fd60007ffe0ff */
[----:B------:R-:W-:Y:S01]  /*05f0*/  @!P1 IMAD.IADD R4, R4, 0x1, -R7 ;  /* 0x0000000104049824 */ /* 0x000fe200078e0a07 */
[----:B------:R-:W-:Y:S02]  /*0600*/  @!P1 IADD3 R3, R3, 0x1, RZ ;  /* 0x0000000103039810 */ /* 0x000fe40007ffe0ff */
[----:B------:R-:W-:Y:S01]  /*0610*/  ISETP.NE.AND P1, PT, R12, RZ, PT ;  /* 0x000000ff0c00720c */ /* 0x000fe20003f25270 */
[----:B--2---:R-:W1:Y:S01]  /*0620*/  MUFU.RCP R5, R5 ;  /* 0x0000000500057308 */ /* 0x004e620000001000 */
[----:B------:R-:W-:Y:S02]  /*0630*/  ISETP.GE.U32.AND P0, PT, R4, R7, PT ;  /* 0x000000070400720c */ /* 0x000fe40003f06070 */
[----:B------:R-:W-:-:S04]  /*0640*/  LOP3.LUT R4, R9, R12, RZ, 0x3c, !PT ;  /* 0x0000000c09047212 */ /* 0x000fc800078e3cff */
[----:B------:R-:W-:Y:S01]  /*0650*/  ISETP.GE.AND P2, PT, R4, RZ, PT ;  /* 0x000000ff0400720c */ /* 0x000fe20003f46270 */
[----:B------:R2:W3:Y:S06]  /*0660*/  F2I.FTZ.U32.TRUNC.NTZ R7, R6 ;  /* 0x0000000600077305 */ /* 0x0004ec000021f000 */
[----:B------:R-:W-:Y:S02]  /*0670*/  @P0 IADD3 R3, R3, 0x1, RZ ;  /* 0x0000000103030810 */ /* 0x000fe40007ffe0ff */
[----:B-1----:R-:W-:Y:S01]  /*0680*/  IADD3 R4, R5, 0xffffffe, RZ ;  /* 0x0ffffffe05047810 */ /* 0x002fe20007ffe0ff */
[----:B--2---:R-:W-:-:S02]  /*0690*/  IMAD.MOV.U32 R6, RZ, RZ, RZ ;  /* 0x000000ffff067224 */ /* 0x004fc400078e00ff */
[----:B------:R-:W-:Y:S01]  /*06a0*/  IMAD.MOV.U32 R57, RZ, RZ, R3 ;  /* 0x000000ffff397224 */ /* 0x000fe200078e0003 */
[----:B------:R1:W2:Y:S03]  /*06b0*/  F2I.FTZ.U32.TRUNC.NTZ R5, R4 ;  /* 0x0000000400057305 */ /* 0x0002a6000021f000 */
[----:B------:R-:W-:Y:S01]  /*06c0*/  @!P2 IMAD.MOV R57, RZ, RZ, -R57 ;  /* 0x000000ffff39a224 */ /* 0x000fe200078e0a39 */
[----:B------:R-:W-:Y:S01]  /*06d0*/  @!P1 LOP3.LUT R57, RZ, R12, RZ, 0x33, !PT ;  /* 0x0000000cff399212 */ /* 0x000fe200078e33ff */
[----:B---3--:R-:W-:-:S04]  /*06e0*/  IMAD.MOV R11, RZ, RZ, -R7 ;  /* 0x000000ffff0b7224 */ /* 0x008fc800078e0a07 */
[----:B------:R-:W-:Y:S01]  /*06f0*/  IMAD.MOV R3, RZ, RZ, -R57 ;  /* 0x000000ffff037224 */ /* 0x000fe200078e0a39 */
[----:B-1----:R-:W-:Y:S01]  /*0700*/  SHF.R.U32.HI R4, RZ, 0x5, R30 ;  /* 0x00000005ff047819 */ /* 0x002fe2000001161e */
[----:B------:R-:W-:Y:S02]  /*0710*/  IMAD.SHL.U32 R57, R57, 0x40, RZ ;  /* 0x0000004039397824 */ /* 0x000fe400078e00ff */
[----:B------:R-:W-:Y:S01]  /*0720*/  IMAD R3, R12, R3, R9 ;  /* 0x000000030c037224 */ /* 0x000fe200078e0209 */
[----:B------:R-:W-:Y:S01]  /*0730*/  SGXT.U32 R4, R4, 0x4 ;  /* 0x000000040404781a */ /* 0x000fe20000000000 */
[----:B------:R-:W-:Y:S02]  /*0740*/  IMAD R9, R11, R0, RZ ;  /* 0x000000000b097224 */ /* 0x000fe400078e02ff */
[----:B--2---:R-:W-:Y:S02]  /*0750*/  IMAD.MOV R11, RZ, RZ, -R5 ;  /* 0x000000ffff0b7224 */ /* 0x004fe400078e0a05 */
[----:B------:R-:W-:Y:S01]  /*0760*/  IMAD.HI.U32 R8, R7, R9, R6 ;  /* 0x0000000907087227 */ /* 0x000fe200078e0006 */
[----:B------:R-:W-:-:S02]  /*0770*/  LEA.HI R7, R30, R57, RZ, 0x1b ;  /* 0x000000391e077211 */ /* 0x000fc400078fd8ff */
[----:B------:R-:W-:Y:S01]  /*0780*/  LOP3.LUT R6, R57, R4, RZ, 0xfc, !PT ;  /* 0x0000000439067212 */ /* 0x000fe200078efcff */
[----:B------:R-:W-:Y:S01]  /*0790*/  IMAD.MOV.U32 R9, RZ, RZ, R11 ;  /* 0x000000ffff097224 */ /* 0x000fe200078e000b */
[----:B------:R-:W-:Y:S01]  /*07a0*/  IADD3 R14, R7, 0x10, RZ ;  /* 0x00000010070e7810 */ /* 0x000fe20007ffe0ff */
[----:B------:R-:W-:Y:S01]  /*07b0*/  IMAD.IADD R3, R10, 0x1, R3 ;  /* 0x000000010a037824 */ /* 0x000fe200078e0203 */
[----:B------:R-:W-:Y:S01]  /*07c0*/  LOP3.LUT R16, R6, 0x20, RZ, 0xfc, !PT ;  /* 0x0000002006107812 */ /* 0x000fe200078efcff */
[----:B------:R-:W-:Y:S01]  /*07d0*/  IMAD R9, R9, R2, RZ ;  /* 0x0000000209097224 */ /* 0x000fe200078e02ff */
[----:B------:R-:W-:Y:S01]  /*07e0*/  IABS R11, R14 ;  /* 0x0000000e000b7213 */ /* 0x000fe20000000000 */
[----:B------:R-:W-:Y:S01]  /*07f0*/  IMAD.MOV.U32 R4, RZ, RZ, RZ ;  /* 0x000000ffff047224 */ /* 0x000fe200078e00ff */
[----:B------:R-:W-:Y:S01]  /*0800*/  IADD3 R12, R7, 0x30, RZ ;  /* 0x00000030070c7810 */ /* 0x000fe20007ffe0ff */
[----:B------:R-:W-:Y:S01]  /*0810*/  IMAD R60, R3, 0x40, R60 ;  /* 0x00000040033c7824 */ /* 0x000fe200078e023c */
[----:B------:R-:W-:Y:S01]  /*0820*/  IABS R15, R16 ;  /* 0x00000010000f7213 */ /* 0x000fe20000000000 */
[----:B------:R-:W-:Y:S01]  /*0830*/  IMAD.HI.U32 R4, R5, R9, R4 ;  /* 0x0000000905047227 */ /* 0x000fe200078e0004 */
[----:B------:R-:W-:-:S02]  /*0840*/  IABS R9, R6 ;  /* 0x0000000600097213 */ /* 0x000fc40000000000 */
[----:B------:R-:W-:Y:S01]  /*0850*/  IABS R13, R60 ;  /* 0x0000003c000d7213 */ /* 0x000fe20000000000 */
[----:B------:R-:W-:Y:S01]  /*0860*/  IMAD.HI.U32 R3, R8, R11, RZ ;  /* 0x0000000b08037227 */ /* 0x000fe200078e00ff */
[----:B------:R-:W-:-:S03]  /*0870*/  IABS R17, R12 ;  /* 0x0000000c00117213 */ /* 0x000fc60000000000 */
[----:B------:R-:W-:Y:S02]  /*0880*/  IMAD.MOV R7, RZ, RZ, -R3 ;  /* 0x000000ffff077224 */ /* 0x000fe400078e0a03 */
[----:B------:R-:W-:-:S04]  /*0890*/  IMAD.HI.U32 R3, R8, R9, RZ ;  /* 0x0000000908037227 */ /* 0x000fc800078e00ff */
[----:B------:R-:W-:-:S04]  /*08a0*/  IMAD.HI.U32 R5, R8, R15, RZ ;  /* 0x0000000f08057227 */ /* 0x000fc800078e00ff */
[----:B------:R-:W-:Y:S02]  /*08b0*/  IMAD.MOV R3, RZ, RZ, -R3 ;  /* 0x000000ffff037224 */ /* 0x000fe400078e0a03 */
[----:B------:R-:W-:Y:S02]  /*08c0*/  IMAD.MOV R10, RZ, RZ, -R5 ;  /* 0x000000ffff0a7224 */ /* 0x000fe400078e0a05 */
[C---:B------:R-:W-:Y:S02]  /*08d0*/  IMAD R5, R0.reuse, R3, R9 ;  /* 0x0000000300057224 */ /* 0x040fe400078e0209 */
[C---:B------:R-:W-:Y:S02]  /*08e0*/  IMAD R7, R0.reuse, R7, R11 ;  /* 0x0000000700077224 */ /* 0x040fe400078e020b */
[C---:B------:R-:W-:Y:S01]  /*08f0*/  IMAD R9, R0.reuse, R10, R15 ;  /* 0x0000000a00097224 */ /* 0x040fe200078e020f */
[----:B------:R-:W-:Y:S01]  /*0900*/  ISETP.GT.U32.AND P0, PT, R0, R5, PT ;  /* 0x000000050000720c */ /* 0x000fe20003f04070 */
[----:B------:R-:W-:Y:S01]  /*0910*/  IMAD.HI.U32 R4, R4, R13, RZ ;  /* 0x0000000d04047227 */ /* 0x000fe200078e00ff */
[----:B------:R-:W-:-:S02]  /*0920*/  ISETP.GT.U32.AND P2, PT, R0, R7, PT ;  /* 0x000000070000720c */ /* 0x000fc40003f44070 */
[----:B------:R-:W-:Y:S01]  /*0930*/  ISETP.GT.U32.AND P1, PT, R0, R9, PT ;  /* 0x000000090000720c */ /* 0x000fe20003f24070 */
[----:B------:R-:W-:-:S04]  /*0940*/  IMAD.HI.U32 R8, R8, R17, RZ ;  /* 0x0000001108087227 */ /* 0x000fc800078e00ff */
[----:B------:R-:W-:Y:S02]  /*0950*/  IMAD.MOV R4, RZ, RZ, -R4 ;  /* 0x000000ffff047224 */ /* 0x000fe400078e0a04 */
[----:B------:R-:W-:Y:S02]  /*0960*/  IMAD.MOV R8, RZ, RZ, -R8 ;  /* 0x000000ffff087224 */ /* 0x000fe400078e0a08 */
[--C-:B------:R-:W-:Y:S01]  /*0970*/  @!P0 IMAD.IADD R5, R5, 0x1, -R0.reuse ;  /* 0x0000000105058824 */ /* 0x100fe200078e0a00 */
[----:B------:R-:W-:Y:S01]  /*0980*/  ISETP.GT.AND P0, PT, R26, 0x1f, PT ;  /* 0x0000001f1a00780c */ /* 0x000fe20003f04270 */
[----:B------:R-:W-:Y:S02]  /*0990*/  IMAD R3, R2, R4, R13 ;  /* 0x0000000402037224 */ /* 0x000fe400078e020d */
[--C-:B------:R-:W-:Y:S01]  /*09a0*/  @!P2 IMAD.IADD R7, R7, 0x1, -R0.reuse ;  /* 0x000000010707a824 */ /* 0x100fe200078e0a00 */
[----:B------:R-:W-:Y:S01]  /*09b0*/  SEL R4, RZ, 0x4, !P0 ;  /* 0x00000004ff047807 */ /* 0x000fe20004000000 */
[----:B------:R-:W-:Y:S01]  /*09c0*/  @!P1 IMAD.IADD R9, R9, 0x1, -R0 ;  /* 0x0000000109099824 */ /* 0x000fe200078e0a00 */
[C---:B------:R-:W-:Y:S01]  /*09d0*/  ISETP.GT.U32.AND P1, PT, R0.reuse, R5, PT ;  /* 0x000000050000720c */ /* 0x040fe20003f24070 */
[----:B------:R-:W-:Y:S01]  /*09e0*/  IMAD R11, R0, R8, R17 ;  /* 0x00000008000b7224 */ /* 0x000fe200078e0211 */
[----:B------:R-:W-:-:S02]  /*09f0*/  ISETP.GT.U32.AND P4, PT, R2, R3, PT ;  /* 0x000000030200720c */ /* 0x000fc40003f84070 */
[C---:B------:R-:W-:Y:S02]  /*0a00*/  ISETP.GT.U32.AND P2, PT, R0.reuse, R7, PT ;  /* 0x000000070000720c */ /* 0x040fe40003f44070 */
[----:B------:R-:W-:-:S07]  /*0a10*/  ISETP.GT.U32.AND P5, PT, R0, R11, PT ;  /* 0x0000000b0000720c */ /* 0x000fce0003fa4070 */
[----:B------:R-:W-:Y:S01]  /*0a20*/  @!P1 IMAD.IADD R5, R5, 0x1, -R0 ;  /* 0x0000000105059824 */ /* 0x000fe200078e0a00 */
[----:B------:R-:W-:Y:S01]  /*0a30*/  ISETP.GE.AND P1, PT, R14, RZ, PT ;  /* 0x000000ff0e00720c */ /* 0x000fe20003f26270 */
[----:B------:R-:W-:Y:S02]  /*0a40*/  @!P4 IMAD.IADD R3, R3, 0x1, -R2 ;  /* 0x000000010303c824 */ /* 0x000fe400078e0a02 */
[--C-:B------:R-:W-:Y:S01]  /*0a50*/  @!P2 IMAD.IADD R7, R7, 0x1, -R0.reuse ;  /* 0x000000010707a824 */ /* 0x100fe200078e0a00 */
[----:B------:R-:W-:Y:S01]  /*0a60*/  ISETP.GE.AND P2, PT, R6, RZ, PT ;  /* 0x000000ff0600720c */ /* 0x000fe20003f46270 */
[----:B------:R-:W-:Y:S01]  /*0a70*/  @!P5 IMAD.IADD R11, R11, 0x1, -R0 ;  /* 0x000000010b0bd824 */ /* 0x000fe200078e0a00 */
[----:B------:R-:W-:Y:S02]  /*0a80*/  ISETP.GT.U32.AND P6, PT, R2, R3, PT ;  /* 0x000000030200720c */ /* 0x000fe40003fc4070 */
[C---:B------:R-:W-:Y:S02]  /*0a90*/  ISETP.GT.U32.AND P5, PT, R0.reuse, R9, PT ;  /* 0x000000090000720c */ /* 0x040fe40003fa4070 */
[----:B------:R-:W-:-:S02]  /*0aa0*/  ISETP.GT.U32.AND P4, PT, R0, R11, PT ;  /* 0x0000000b0000720c */ /* 0x000fc40003f84070 */
[----:B------:R-:W-:Y:S01]  /*0ab0*/  SEL R6, R4, RZ, !P3 ;  /* 0x000000ff04067207 */ /* 0x000fe20005800000 */
[----:B------:R-:W-:Y:S01]  /*0ac0*/  @!P1 IMAD.MOV R7, RZ, RZ, -R7 ;  /* 0x000000ffff079224 */ /* 0x000fe200078e0a07 */
[----:B------:R-:W-:Y:S02]  /*0ad0*/  ISETP.GE.AND P1, PT, R60, RZ, PT ;  /* 0x000000ff3c00720c */ /* 0x000fe40003f26270 */
[----:B------:R-:W-:Y:S01]  /*0ae0*/  ISETP.NE.U32.AND P3, PT, R6, RZ, PT ;  /* 0x000000ff0600720c */ /* 0x000fe20003f65070 */
[----:B------:R-:W-:Y:S01]  /*0af0*/  @!P2 IMAD.MOV R5, RZ, RZ, -R5 ;  /* 0x000000ffff05a224 */ /* 0x000fe200078e0a05 */
[----:B------:R-:W-:Y:S01]  /*0b00*/  ISETP.NE.AND P2, PT, RZ, c[0x0][0x178], PT ;  /* 0x00005e00ff007a0c */ /* 0x000fe20003f45270 */
[----:B------:R-:W-:Y:S01]  /*0b10*/  @!P6 IMAD.IADD R3, R3, 0x1, -R2 ;  /* 0x000000010303e824 */ /* 0x000fe200078e0a02 */
[----:B------:R-:W-:Y:S01]  /*0b20*/  ISETP.GE.AND P6, PT, R32, c[0x0][0x180], PT ;  /* 0x0000600020007a0c */ /* 0x000fe20003fc6270 */
[--C-:B------:R-:W-:Y:S01]  /*0b30*/  @!P5 IMAD.IADD R9, R9, 0x1, -R0.reuse ;  /* 0x000000010909d824 */ /* 0x100fe200078e0a00 */
[----:B------:R-:W-:Y:S01]  /*0b40*/  ISETP.GE.AND P5, PT, R16, RZ, PT ;  /* 0x000000ff1000720c */ /* 0x000fe20003fa6270 */
[----:B------:R-:W-:Y:S01]  /*0b50*/  @!P4 IMAD.IADD R11, R11, 0x1, -R0 ;  /* 0x000000010b0bc824 */ /* 0x000fe200078e0a00 */
[----:B------:R-:W-:-:S02]  /*0b60*/  SEL R0, R4, RZ, !P6 ;  /* 0x000000ff04007207 */ /* 0x000fc40007000000 */
[----:B------:R-:W-:Y:S01]  /*0b70*/  ISETP.GE.AND P6, PT, R29, c[0x0][0x180], PT ;  /* 0x000060001d007a0c */ /* 0x000fe20003fc6270 */
[----:B------:R-:W-:Y:S01]  /*0b80*/  @!P1 IMAD.MOV R3, RZ, RZ, -R3 ;  /* 0x000000ffff039224 */ /* 0x000fe200078e0a03 */
[----:B------:R-:W-:Y:S02]  /*0b90*/  ISETP.GE.AND P4, PT, R12, RZ, PT ;  /* 0x000000ff0c00720c */ /* 0x000fe40003f86270 */
[----:B------:R-:W-:Y:S02]  /*0ba0*/  SEL R2, R4, RZ, !P6 ;  /* 0x000000ff04027207 */ /* 0x000fe40007000000 */
[----:B------:R-:W-:Y:S02]  /*0bb0*/  @!P2 LOP3.LUT R3, RZ, c[0x0][0x178], RZ, 0x33, !PT ;  /* 0x00005e00ff03aa12 */ /* 0x000fe400078e33ff */
[----:B------:R-:W-:Y:S01]  /*0bc0*/  ISETP.NE.U32.AND P1, PT, R2, RZ, PT ;  /* 0x000000ff0200720c */ /* 0x000fe20003f25070 */
[----:B------:R-:W-:Y:S01]  /*0bd0*/  @!P5 IMAD.MOV R9, RZ, RZ, -R9 ;  /* 0x000000ffff09d224 */ /* 0x000fe200078e0a09 */
[----:B------:R-:W-:Y:S01]  /*0be0*/  ISETP.NE.AND P6, PT, RZ, c[0x0][0x17c], PT ;  /* 0x00005f00ff007a0c */ /* 0x000fe20003fc5270 */
[----:B------:R-:W-:Y:S01]  /*0bf0*/  IMAD R2, R3, c[0x0][0x184], RZ ;  /* 0x0000610003027a24 */ /* 0x000fe200078e02ff */
[C---:B------:R-:W-:Y:S01]  /*0c00*/  ISETP.GE.AND P5, PT, R27.reuse, c[0x0][0x180], PT ;  /* 0x000060001b007a0c */ /* 0x040fe20003fa6270 */
[----:B------:R-:W-:-:S02]  /*0c10*/  IMAD R3, R27, c[0x0][0x18c], RZ ;  /* 0x000063001b037a24 */ /* 0x000fc400078e02ff */
[----:B------:R-:W-:Y:S01]  /*0c20*/  IMAD.SHL.U32 R20, R2, 0x4, RZ ;  /* 0x0000000402147824 */ /* 0x000fe200078e00ff */
[----:B------:R-:W-:Y:S01]  /*0c30*/  SEL R6, R4, RZ, !P5 ;  /* 0x000000ff04067207 */ /* 0x000fe20006800000 */
[----:B------:R-:W-:Y:S01]  /*0c40*/  @!P4 IMAD.MOV R11, RZ, RZ, -R11 ;  /* 0x000000ffff0bc224 */ /* 0x000fe200078e0a0b */
[----:B------:R-:W-:Y:S02]  /*0c50*/  ISETP.NE.U32.AND P4, PT, R0, RZ, PT ;  /* 0x000000ff0000720c */ /* 0x000fe40003f85070 */
[----:B------:R-:W-:Y:S02]  /*0c60*/  LOP3.LUT R0, RZ, c[0x0][0x17c], RZ, 0x33, !PT ;  /* 0x00005f00ff007a12 */ /* 0x000fe400078e33ff */
[----:B------:R-:W-:Y:S02]  /*0c70*/  IADD3 R12, P2, R20, c[0x0][0x160], RZ ;  /* 0x00005800140c7a10 */ /* 0x000fe40007f5e0ff */
[C---:B------:R-:W-:Y:S02]  /*0c80*/  SEL R21, R0.reuse, R5, !P6 ;  /* 0x0000000500157207 */ /* 0x040fe40007000000 */
[----:B------:R-:W-:-:S02]  /*0c90*/  SEL R22, R0, R7, !P6 ;  /* 0x0000000700167207 */ /* 0x000fc40007000000 */
[C---:B------:R-:W-:Y:S01]  /*0ca0*/  SEL R24, R0.reuse, R9, !P6 ;  /* 0x0000000900187207 */ /* 0x040fe20007000000 */
[----:B------:R-:W-:Y:S01]  /*0cb0*/  IMAD R21, R21, c[0x0][0x190], RZ ;  /* 0x0000640015157a24 */ /* 0x000fe200078e02ff */
[----:B------:R-:W-:Y:S01]  /*0cc0*/  SEL R25, R0, R11, !P6 ;  /* 0x0000000b00197207 */ /* 0x000fe20007000000 */
[----:B------:R-:W-:Y:S01]  /*0cd0*/  IMAD.SHL.U32 R0, R3, 0x4, RZ ;  /* 0x0000000403007824 */ /* 0x000fe200078e00ff */
[----:B------:R-:W-:Y:S01]  /*0ce0*/  LEA.HI.X.SX32 R8, R2, c[0x0][0x164], 0x2, P2 ;  /* 0x0000590002087a11 */ /* 0x000fe200010f16ff */
[----:B------:R-:W-:Y:S01]  /*0cf0*/  IMAD R22, R22, c[0x0][0x190], RZ ;  /* 0x0000640016167a24 */ /* 0x000fe200078e02ff */
[-C--:B------:R-:W-:Y:S01]  /*0d00*/  IADD3 R14, P6, R50, R12.reuse, RZ ;  /* 0x0000000c320e7210 */ /* 0x080fe20007fde0ff */
[----:B------:R-:W-:Y:S01]  /*0d10*/  IMAD R24, R24, c[0x0][0x190], RZ ;  /* 0x0000640018187a24 */ /* 0x000fe200078e02ff */
[----:B------:R-:W-:Y:S01]  /*0d20*/  IADD3 R18, P2, R49, R12, RZ ;  /* 0x0000000c31127210 */ /* 0x000fe20007f5e0ff */
[----:B------:R-:W-:Y:S01]  /*0d30*/  IMAD R25, R25, c[0x0][0x190], RZ ;  /* 0x0000640019197a24 */ /* 0x000fe200078e02ff */
[----:B------:R-:W-:-:S02]  /*0d40*/  LEA.HI.X.SX32 R15, R55, R8, 0x2, P6 ;  /* 0x00000008370f7211 */ /* 0x000fc400030f16ff */
[----:B------:R-:W-:Y:S02]  /*0d50*/  IADD3 R16, P6, R48, R12, RZ ;  /* 0x0000000c30107210 */ /* 0x000fe40007fde0ff */
[-C--:B------:R-:W-:Y:S01]  /*0d60*/  LEA.HI.X.SX32 R19, R54, R8.reuse, 0x2, P2 ;  /* 0x0000000836137211 */ /* 0x080fe200010f16ff */
[----:B------:R1:W-:Y:S01]  /*0d70*/  LDGSTS.E [R45], [R14.64], P3 ;  /* 0x000000000e2d7fae */ /* 0x0003e20009921846 */
[----:B------:R-:W-:Y:S02]  /*0d80*/  LEA.HI.X.SX32 R17, R53, R8, 0x2, P6 ;  /* 0x0000000835117211 */ /* 0x000fe400030f16ff */
[----:B------:R-:W-:Y:S01]  /*0d90*/  ISETP.GE.AND P2, PT, R31, c[0x0][0x180], PT ;  /* 0x000060001f007a0c */ /* 0x000fe20003f46270 */
[----:B------:R2:W-:Y:S01]  /*0da0*/  LDGSTS.E [R45+0x800], [R18.64], P4 ;  /* 0x00800000122d7fae */ /* 0x0005e2000a121846 */
[----:B------:R-:W-:Y:S02]  /*0db0*/  ISETP.GE.AND P6, PT, R59, UR4, PT ;  /* 0x000000043b007c0c */ /* 0x000fe4000bfc6270 */
[----:B------:R-:W-:-:S02]  /*0dc0*/  ISETP.NE.U32.AND P5, PT, R6, RZ, PT ;  /* 0x000000ff0600720c */ /* 0x000fc40003fa5070 */
[----:B------:R-:W-:Y:S02]  /*0dd0*/  SEL R4, R4, RZ, !P2 ;  /* 0x000000ff04047207 */ /* 0x000fe40005000000 */
[----:B------:R-:W-:Y:S01]  /*0de0*/  SEL R6, RZ, 0x4, P6 ;  /* 0x00000004ff067807 */ /* 0x000fe20003000000 */
[----:B-1----:R-:W-:Y:S01]  /*0df0*/  IMAD.WIDE R14, R28, 0x4, R14 ;  /* 0x000000041c0e7825 */ /* 0x002fe200078e020e */
[----:B------:R-:W-:Y:S02]  /*0e00*/  ISETP.GE.AND P2, PT, R32, UR4, PT ;  /* 0x0000000420007c0c */ /* 0x000fe4000bf46270 */
[----:B------:R-:W-:Y:S01]  /*0e10*/  IADD3 R12, P6, R47, R12, RZ ;  /* 0x0000000c2f0c7210 */ /* 0x000fe20007fde0ff */
[----:B--2---:R-:W-:Y:S01]  /*0e20*/  IMAD.WIDE R18, R28, 0x4, R18 ;  /* 0x000000041c127825 */ /* 0x004fe200078e0212 */
[----:B------:R-:W-:Y:S02]  /*0e30*/  SEL R5, RZ, 0x4, P2 ;  /* 0x00000004ff057807 */ /* 0x000fe40001000000 */
[----:B------:R-:W-:-:S02]  /*0e40*/  LEA.HI.X.SX32 R13, R51, R8, 0x2, P6 ;  /* 0x00000008330d7211 */ /* 0x000fc400030f16ff */
[----:B------:R-:W-:Y:S02]  /*0e50*/  ISETP.GE.AND P2, PT, R31, UR4, PT ;  /* 0x000000041f007c0c */ /* 0x000fe4000bf46270 */
[----:B------:R-:W-:Y:S02]  /*0e60*/  IADD3 R10, P6, R0, c[0x0][0x168], RZ ;  /* 0x00005a00000a7a10 */ /* 0x000fe40007fde0ff */
[----:B------:R-:W-:Y:S02]  /*0e70*/  SEL R8, RZ, 0x4, P2 ;  /* 0x00000004ff087807 */ /* 0x000fe40001000000 */
[----:B------:R-:W-:Y:S02]  /*0e80*/  LEA.HI.X.SX32 R11, R3, c[0x0][0x16c], 0x2, P6 ;  /* 0x00005b00030b7a11 */ /* 0x000fe400030f16ff */
[----:B------:R-:W-:Y:S02]  /*0e90*/  ISETP.NE.U32.AND P3, PT, R4, RZ, PT ;  /* 0x000000ff0400720c */ /* 0x000fe40003f65070 */
[----:B------:R-:W-:-:S02]  /*0ea0*/  ISETP.GE.AND P2, PT, R29, UR4, PT ;  /* 0x000000041d007c0c */ /* 0x000fc4000bf46270 */
[----:B------:R-:W-:Y:S02]  /*0eb0*/  ISETP.GT.AND P6, PT, R26, 0x3f, PT ;  /* 0x0000003f1a00780c */ /* 0x000fe40003fc4270 */
[----:B------:R-:W-:Y:S02]  /*0ec0*/  LEA R4, P4, R21, R10, 0x2 ;  /* 0x0000000a15047211 */ /* 0x000fe400078810ff */
[----:B------:R-:W-:Y:S02]  /*0ed0*/  SEL R9, RZ, 0x4, P2 ;  /* 0x00000004ff097807 */ /* 0x000fe40001000000 */
[----:B------:R-:W-:Y:S02]  /*0ee0*/  SEL R7, R5, RZ, P6 ;  /* 0x000000ff05077207 */ /* 0x000fe40003000000 */
[----:B------:R-:W-:Y:S01]  /*0ef0*/  ISETP.GE.AND P2, PT, R27, UR4, PT ;  /* 0x000000041b007c0c */ /* 0x000fe2000bf46270 */
[----:B------:R1:W-:Y:S01]  /*0f00*/  LDGSTS.E [R45+0x1000], [R16.64], P3 ;  /* 0x01000000102d7fae */ /* 0x0003e20009921846 */
[----:B------:R-:W-:-:S02]  /*0f10*/  LEA.HI.X.SX32 R5, R21, R11, 0x2, P4 ;  /* 0x0000000b15057211 */ /* 0x000fc400020f16ff */
[----:B------:R-:W-:Y:S01]  /*0f20*/  ISETP.NE.U32.AND P4, PT, R7, RZ, PT ;  /* 0x000000ff0700720c */ /* 0x000fe20003f85070 */
[----:B------:R2:W-:Y:S01]  /*0f30*/  LDGSTS.E [R45+0x1800], [R12.64], P1 ;  /* 0x018000000c2d7fae */ /* 0x0005e20008921846 */
[----:B------:R-:W-:Y:S02]  /*0f40*/  SEL R7, RZ, 0x4, P2 ;  /* 0x00000004ff077807 */ /* 0x000fe40001000000 */
[----:B------:R-:W-:Y:S01]  /*0f50*/  SEL R27, R6, RZ, P6 ;  /* 0x000000ff061b7207 */ /* 0x000fe20003000000 */
[----:B------:R-:W0:Y:S01]  /*0f60*/  LDGDEPBAR ;  /* 0x00000000000079af */ /* 0x000e220000000000 */
[----:B------:R-:W-:Y:S02]  /*0f70*/  SEL R7, R7, RZ, P6 ;  /* 0x000000ff07077207 */ /* 0x000fe40003000000 */
[----:B------:R-:W-:Y:S01]  /*0f80*/  LEA R6, P3, R22, R10, 0x2 ;  /* 0x0000000a16067211 */ /* 0x000fe200078610ff */
[----:B------:R3:W-:Y:S01]  /*0f90*/  LDGSTS.E [R42+0x4000], [R4.64], P5 ;  /* 0x04000000042a7fae */ /* 0x0007e2000a921846 */
[----:B------:R-:W-:Y:S01]  /*0fa0*/  SEL R9, R9, RZ, P6 ;  /* 0x000000ff09097207 */ /* 0x000fe20003000000 */
[----:B-1----:R-:W-:Y:S01]  /*0fb0*/  IMAD.WIDE R16, R28, 0x4, R16 ;  /* 0x000000041c107825 */ /* 0x002fe200078e0210 */
[----:B------:R-:W-:-:S02]  /*0fc0*/  SEL R29, R8, RZ, P6 ;  /* 0x000000ff081d7207 */ /* 0x000fc40003000000 */
[----:B------:R-:W-:Y:S01]  /*0fd0*/  ISETP.NE.U32.AND P1, PT, R7, RZ, PT ;  /* 0x000000ff0700720c */ /* 0x000fe20003f25070 */
[----:B--2---:R-:W-:Y:S01]  /*0fe0*/  IMAD.WIDE R12, R28, 0x4, R12 ;  /* 0x000000041c0c7825 */ /* 0x004fe200078e020c */
[-C--:B------:R-:W-:Y:S02]  /*0ff0*/  LEA R8, P6, R24, R10.reuse, 0x2 ;  /* 0x0000000a18087211 */ /* 0x080fe400078c10ff */
[-C--:B------:R-:W-:Y:S02]  /*1000*/  LEA.HI.X.SX32 R7, R22, R11.reuse, 0x2, P3 ;  /* 0x0000000b16077211 */ /* 0x080fe400018f16ff */
[----:B------:R-:W-:Y:S01]  /*1010*/  LEA R10, P3, R25, R10, 0x2 ;  /* 0x0000000a190a7211 */ /* 0x000fe200078610ff */
[----:B---3--:R-:W-:Y:S01]  /*1020*/  IMAD.WIDE R4, R58, 0x4, R4 ;  /* 0x000000043a047825 */ /* 0x008fe200078e0204 */
[----:B------:R-:W-:Y:S01]  /*1030*/  ISETP.NE.U32.AND P2, PT, R9, RZ, PT ;  /* 0x000000ff0900720c */ /* 0x000fe20003f45070 */
[----:B------:R1:W-:Y:S01]  /*1040*/  LDGSTS.E [R42+0x4800], [R6.64], P5 ;  /* 0x04800000062a7fae */ /* 0x0003e2000a921846 */
[----:B------:R-:W-:-:S02]  /*1050*/  LEA.HI.X.SX32 R9, R24, R11, 0x2, P6 ;  /* 0x0000000b18097211 */ /* 0x000fc400030f16ff */
[----:B------:R-:W-:Y:S02]  /*1060*/  LEA.HI.X.SX32 R11, R25, R11, 0x2, P3 ;  /* 0x0000000b190b7211 */ /* 0x000fe400018f16ff */
[----:B------:R-:W-:Y:S01]  /*1070*/  ISETP.NE.U32.AND P6, PT, R27, RZ, PT ;  /* 0x000000ff1b00720c */ /* 0x000fe20003fc5070 */
[----:B------:R2:W-:Y:S01]  /*1080*/  LDGSTS.E [R42+0x5000], [R8.64], P5 ;  /* 0x05000000082a7fae */ /* 0x0005e2000a921846 */
[----:B------:R-:W-:-:S03]  /*1090*/  ISETP.NE.U32.AND P3, PT, R29, RZ, PT ;  /* 0x000000ff1d00720c */ /* 0x000fc60003f65070 */
[----:B------:R3:W-:Y:S01]  /*10a0*/  LDGSTS.E [R42+0x5800], [R10.64], P5 ;  /* 0x058000000a2a7fae */ /* 0x0007e2000a921846 */
[----:B-1----:R-:W-:-:S03]  /*10b0*/  IMAD.WIDE R6, R58, 0x4, R6 ;  /* 0x000000043a067825 */ /* 0x002fc600078e0206 */
[----:B------:R-:W0:Y:S04]  /*10c0*/  LDGDEPBAR ;  /* 0x00000000000079af */ /* 0x000e280000000000 */
[----:B------:R-:W-:Y:S01]  /*10d0*/  BAR.SYNC.DEFER_BLOCKING 0x0 ;  /* 0x0000000000007b1d */ /* 0x000fe20000010000 */
[----:B--2---:R-:W-:-:S04]  /*10e0*/  IMAD.WIDE R8, R58, 0x4, R8 ;  /* 0x000000043a087825 */ /* 0x004fc800078e0208 */
[----:B---3--:R-:W-:Y:S01]  /*10f0*/  IMAD.WIDE R10, R58, 0x4, R10 ;  /* 0x000000043a0a7825 */ /* 0x008fe200078e020a */
[----:B------:R-:W-:Y:S01]  /*1100*/  @!PT LDS RZ, [RZ] ;  /* 0x00000000fffff984 */ /* 0x000fe20000000800 */
[----:B------:R-:W-:Y:S01]  /*1110*/  @!PT LDS RZ, [RZ] ;  /* 0x00000000fffff984 */ /* 0x000fe20000000800 */
[----:B------:R-:W-:Y:S01]  /*1120*/  @!PT LDS RZ, [RZ] ;  /* 0x00000000fffff984 */ /* 0x000fe20000000800 */
[----:B------:R1:W-:Y:S04]  /*1130*/  LDGSTS.E [R45+0x2000], [R14.64], P6 ;  /* 0x020000000e2d7fae */ /* 0x0003e8000b121846 */
[----:B------:R1:W-:Y:S04]  /*1140*/  LDGSTS.E [R45+0x2800], [R18.64], P4 ;  /* 0x02800000122d7fae */ /* 0x0003e8000a121846 */
[----:B------:R1:W-:Y:S04]  /*1150*/  LDGSTS.E [R45+0x3000], [R16.64], P3 ;  /* 0x03000000102d7fae */ /* 0x0003e80009921846 */
[----:B------:R1:W-:Y:S04]  /*1160*/  LDGSTS.E [R45+0x3800], [R12.64], P2 ;  /* 0x038000000c2d7fae */ /* 0x0003e80009121846 */
[----:B------:R-:W0:Y:S04]  /*1170*/  LDGDEPBAR ;  /* 0x00000000000079af */ /* 0x000e280000000000 */
[----:B------:R1:W-:Y:S04]  /*1180*/  LDGSTS.E [R42+0x6000], [R4.64], P1 ;  /* 0x06000000042a7fae */ /* 0x0003e80008921846 */
[----:B------:R1:W-:Y:S04]  /*1190*/  LDGSTS.E [R42+0x6800], [R6.64], P1 ;  /* 0x06800000062a7fae */ /* 0x0003e80008921846 */
[----:B------:R1:W-:Y:S04]  /*11a0*/  LDGSTS.E [R42+0x7000], [R8.64], P1 ;  /* 0x07000000082a7fae */ /* 0x0003e80008921846 */
[----:B------:R1:W-:Y:S04]  /*11b0*/  LDGSTS.E [R42+0x7800], [R10.64], P1 ;  /* 0x078000000a2a7fae */ /* 0x0003e80008921846 */
[----:B------:R-:W0:Y:S01]  /*11c0*/  LDGDEPBAR ;  /* 0x00000000000079af */ /* 0x000e220000000000 */
[----:B------:R-:W-:Y:S05]  /*11d0*/  @P0 BRA `(.L_x_0) ;  /* 0x0000006000000947 */ /* 0x000fea0003800000 */
[----:B------:R-:W-:Y:S01]  /*11e0*/  IMAD.SHL.U32 R61, R30, 0x20, RZ ;  /* 0x000000201e3d7824 */ /* 0x000fe200078e00ff */
[----:B------:R-:W-:Y:S01]  /*11f0*/  CS2R R20, SRZ ;  /* 0x0000000000147805 */ /* 0x000fe2000001ff00 */
[----:B------:R-:W-:Y:S01]  /*1200*/  CS2R R22, SRZ ;  /* 0x0000000000167805 */ /* 0x000fe2000001ff00 */
[----:B-1----:R-:W-:Y:S01]  /*1210*/  CS2R R12, SRZ ;  /* 0x00000000000c7805 */ /* 0x002fe2000001ff00 */
[----:B------:R-:W-:Y:S01]  /*1220*/  CS2R R14, SRZ ;  /* 0x00000000000e7805 */ /* 0x000fe2000001ff00 */
[----:B------:R-:W-:Y:S05]  /*1230*/  BRA `(.L_x_1) ;  /* 0x00000bb000007947 */ /* 0x000fea0003800000 */
.L_x_0:
[----:B-1----:R-:W-:Y:S01]  /*1240*/  SHF.R.S32.HI R4, RZ, 0x1f, R55 ;  /* 0x0000001fff047819 */ /* 0x002fe20000011437 */
[----:B------:R-:W-:Y:S01]  /*1250*/  IMAD.SHL.U32 R41, R58, 0x8, RZ ;  /* 0x000000083a297824 */ /* 0x000fe200078e00ff */
[----:B------:R-:W-:Y:S01]  /*1260*/  SHF.R.S32.HI R5, RZ, 0x1f, R2 ;  /* 0x0000001fff057819 */ /* 0x000fe20000011402 */
[C---:B------:R-:W-:Y:S01]  /*1270*/  IMAD.SHL.U32 R9, R30.reuse, 0x2, RZ ;  /* 0x000000021e097824 */ /* 0x040fe200078e00ff */
[----:B------:R-:W-:Y:S01]  /*1280*/  SHF.L.U64.HI R55, R55, 0x2, R4 ;  /* 0x0000000237377819 */ /* 0x000fe20000010204 */
[----:B------:R-:W-:Y:S01]  /*1290*/  IMAD.SHL.U32 R61, R30, 0x20, RZ ;  /* 0x000000201e3d7824 */ /* 0x000fe200078e00ff */
[----:B------:R-:W-:Y:S01]  /*12a0*/  SHF.R.S32.HI R4, RZ, 0x1f, R51 ;  /* 0x0000001fff047819 */ /* 0x000fe20000011433 */
[----:B------:R-:W-:Y:S01]  /*12b0*/  UIADD3 UR5, UR5, -0x40, URZ ;  /* 0xffffffc005057890 */ /* 0x000fe2000fffe03f */
[----:B------:R-:W-:Y:S01]  /*12c0*/  SHF.L.U64.HI R5, R2, 0x2, R5 ;  /* 0x0000000202057819 */ /* 0x000fe20000010205 */
[----:B------:R-:W-:Y:S01]  /*12d0*/  UMOV UR4, URZ ;  /* 0x0000003f00047c82 */ /* 0x000fe20008000000 */
[----:B------:R-:W-:-:S02]  /*12e0*/  SHF.L.U64.HI R51, R51, 0x2, R4 ;  /* 0x0000000233337819 */ /* 0x000fc40000010204 */
[----:B------:R-:W-:Y:S02]  /*12f0*/  SHF.R.S32.HI R7, RZ, 0x1f, R54 ;  /* 0x0000001fff077819 */ /* 0x000fe40000011436 */
[----:B------:R-:W-:Y:S02]  /*1300*/  SHF.R.S32.HI R2, RZ, 0x1f, R53 ;  /* 0x0000001fff027819 */ /* 0x000fe40000011435 */
[----:B------:R-:W-:Y:S02]  /*1310*/  SHF.R.S32.HI R6, RZ, 0x1f, R3 ;  /* 0x0000001fff067819 */ /* 0x000fe40000011403 */
[----:B------:R-:W-:Y:S02]  /*1320*/  LOP3.LUT R4, R30, 0x7, RZ, 0xc0, !PT ;  /* 0x000000071e047812 */ /* 0x000fe400078ec0ff */
[----:B------:R-:W-:Y:S02]  /*1330*/  SHF.R.S32.HI R15, RZ, 0x1f, R58 ;  /* 0x0000001fff0f7819 */ /* 0x000fe4000001143a */
[----:B------:R-:W-:-:S02]  /*1340*/  SHF.L.U64.HI R54, R54, 0x2, R7 ;  /* 0x0000000236367819 */ /* 0x000fc40000010207 */
[----:B------:R-:W-:Y:S01]  /*1350*/  SHF.L.U64.HI R53, R53, 0x2, R2 ;  /* 0x0000000235357819 */ /* 0x000fe20000010202 */
[----:B------:R-:W-:Y:S01]  /*1360*/  IMAD.SHL.U32 R2, R4, 0x10, RZ ;  /* 0x0000001004027824 */ /* 0x000fe200078e00ff */
[----:B------:R-:W-:Y:S02]  /*1370*/  SHF.L.U64.HI R3, R3, 0x2, R6 ;  /* 0x0000000203037819 */ /* 0x000fe40000010206 */
[----:B------:R-:W-:Y:S02]  /*1380*/  SHF.R.S32.HI R10, RZ, 0x1f, R25 ;  /* 0x0000001fff0a7819 */ /* 0x000fe40000011419 */
[----:B------:R-:W-:Y:S02]  /*1390*/  SHF.R.S32.HI R7, RZ, 0x1f, R26 ;  /* 0x0000001fff077819 */ /* 0x000fe4000001141a */
[----:B------:R-:W-:Y:S02]  /*13a0*/  SHF.L.U64.HI R6, R58, 0x3, R15 ;  /* 0x000000033a067819 */ /* 0x000fe4000001020f */
[----:B------:R-:W-:-:S02]  /*13b0*/  LEA R11, P0, R25, R41, 0x2 ;  /* 0x00000029190b7211 */ /* 0x000fc400078010ff */
[----:B------:R-:W-:Y:S02]  /*13c0*/  SHF.R.S32.HI R13, RZ, 0x1f, R24 ;  /* 0x0000001fff0d7819 */ /* 0x000fe40000011418 */
[CC--:B------:R-:W-:Y:S02]  /*13d0*/  LEA R37, P1, R24.reuse, R41.reuse, 0x2 ;  /* 0x0000002918257211 */ /* 0x0c0fe400078210ff */
[----:B------:R-:W-:Y:S02]  /*13e0*/  LEA.HI R44, R7, R26, RZ, 0x5 ;  /* 0x0000001a072c7211 */ /* 0x000fe400078f28ff */
[-C--:B------:R-:W-:Y:S02]  /*13f0*/  LEA.HI.X R10, R25, R6.reuse, R10, 0x2, P0 ;  /* 0x00000006190a7211 */ /* 0x080fe400000f140a */
[----:B------:R-:W-:Y:S02]  /*1400*/  LEA.HI.X R24, R24, R6, R13, 0x2, P1 ;  /* 0x0000000618187211 */ /* 0x000fe400008f140d */
[----:B------:R-:W-:Y:S01]  /*1410*/  LOP3.LUT R46, R2, 0x30, R9, 0x78, !PT ;  /* 0x00000030022e7812 */ /* 0x000fe200078e7809 */
[----:B------:R-:W-:Y:S01]  /*1420*/  CS2R R12, SRZ ;  /* 0x00000000000c7805 */ /* 0x000fe2000001ff00 */
[----:B------:R-:W-:-:S02]  /*1430*/  LEA R39, P0, R22, R41, 0x2 ;  /* 0x0000002916277211 */ /* 0x000fc400078010ff */
[----:B------:R-:W-:Y:S02]  /*1440*/  LOP3.LUT R7, R61, 0xc00, RZ, 0xc0, !PT ;  /* 0x00000c003d077812 */ /* 0x000fe400078ec0ff */
[----:B------:R-:W-:Y:S02]  /*1450*/  SHF.R.S32.HI R9, RZ, 0x1f, R22 ;  /* 0x0000001fff097819 */ /* 0x000fe40000011416 */
[----:B------:R-:W-:Y:S01]  /*1460*/  SHF.R.S32.HI R40, RZ, 0x1f, R21 ;  /* 0x0000001fff287819 */ /* 0x000fe20000011415 */
[----:B------:R-:W-:Y:S01]  /*1470*/  IMAD R7, R4, 0x80, R7 ;  /* 0x0000008004077824 */ /* 0x000fe200078e0207 */
[----:B------:R-:W-:Y:S01]  /*1480*/  LEA R41, P1, R21, R41, 0x2 ;  /* 0x0000002915297211 */ /* 0x000fe200078210ff */
[----:B------:R-:W-:Y:S01]  /*1490*/  IMAD.MOV.U32 R4, RZ, RZ, -0x1 ;  /* 0xffffffffff047424 */ /* 0x000fe200078e00ff */
[----:B------:R-:W-:Y:S01]  /*14a0*/  LOP3.LUT R2, R30, 0x3, RZ, 0xc0, !PT ;  /* 0x000000031e027812 */ /* 0x000fe200078ec0ff */
[----:B------:R-:W-:Y:S01]  /*14b0*/  IMAD.IADD R46, R7, 0x1, R46 ;  /* 0x00000001072e7824 */ /* 0x000fe200078e022e */
[----:B------:R-:W-:-:S02]  /*14c0*/  LOP3.LUT R23, R23, 0xc0, RZ, 0xc0, !PT ;  /* 0x000000c017177812 */ /* 0x000fc400078ec0ff */
[-C--:B------:R-:W-:Y:S01]  /*14d0*/  LEA.HI.X R38, R22, R6.reuse, R9, 0x2, P0 ;  /* 0x0000000616267211 */ /* 0x080fe200000f1409 */
[----:B------:R-:W-:Y:S01]  /*14e0*/  IMAD R2, R2, 0x120, RZ ;  /* 0x0000012002027824 */ /* 0x000fe200078e02ff */
[----:B------:R-:W-:Y:S02]  /*14f0*/  LEA.HI.X R40, R21, R6, R40, 0x2, P1 ;  /* 0x0000000615287211 */ /* 0x000fe400008f1428 */
[C---:B------:R-:W-:Y:S02]  /*1500*/  LEA R6, P0, R28.reuse, R20, 0x3 ;  /* 0x000000141c067211 */ /* 0x040fe400078018ff */
[----:B------:R-:W-:Y:S01]  /*1510*/  SHF.R.S32.HI R52, RZ, 0x1f, R28 ;  /* 0x0000001fff347819 */ /* 0x000fe2000001141c */
[----:B------:R-:W-:Y:S01]  /*1520*/  CS2R R20, SRZ ;  /* 0x0000000000147805 */ /* 0x000fe2000001ff00 */
[----:B------:R-:W-:Y:S02]  /*1530*/  LOP3.LUT R23, R23, 0x1c, R30, 0xf8, !PT ;  /* 0x0000001c17177812 */ /* 0x000fe400078ef81e */
[----:B------:R-:W-:-:S02]  /*1540*/  LEA.HI.X R7, R28, R5, R52, 0x3, P0 ;  /* 0x000000051c077211 */ /* 0x000fc400000f1c34 */
[----:B------:R-:W-:Y:S02]  /*1550*/  IADD3 R5, P4, R6, c[0x0][0x160], RZ ;  /* 0x0000580006057a10 */ /* 0x000fe40007f9e0ff */
[----:B------:R-:W-:Y:S01]  /*1560*/  LOP3.LUT R43, R2, R23, RZ, 0x3c, !PT ;  /* 0x00000017022b7212 */ /* 0x000fe200078e3cff */
[----:B------:R-:W-:Y:S01]  /*1570*/  IMAD.MOV.U32 R2, RZ, RZ, 0x1 ;  /* 0x00000001ff027424 */ /* 0x000fe200078e00ff */
[----:B------:R-:W-:Y:S01]  /*1580*/  SHF.R.S32.HI R44, RZ, 0x5, R44 ;  /* 0x00000005ff2c7819 */ /* 0x000fe2000001142c */
[----:B------:R-:W-:Y:S01]  /*1590*/  CS2R R22, SRZ ;  /* 0x0000000000167805 */ /* 0x000fe2000001ff00 */
[----:B------:R-:W-:Y:S02]  /*15a0*/  IADD3 R11, P0, R11, c[0x0][0x168], RZ ;  /* 0x00005a000b0b7a10 */ /* 0x000fe40007f1e0ff */
[----:B------:R-:W-:Y:S02]  /*15b0*/  IADD3 R37, P1, R37, c[0x0][0x168], RZ ;  /* 0x00005a0025257a10 */ /* 0x000fe40007f3e0ff */
[----:B------:R-:W-:-:S02]  /*15c0*/  IADD3 R39, P2, R39, c[0x0][0x168], RZ ;  /* 0x00005a0027277a10 */ /* 0x000fc40007f5e0ff */
[----:B------:R-:W-:Y:S02]  /*15d0*/  IADD3 R41, P3, R41, c[0x0][0x168], RZ ;  /* 0x00005a0029297a10 */ /* 0x000fe40007f7e0ff */
[C---:B------:R-:W-:Y:S01]  /*15e0*/  SHF.L.U64.HI R9, R58.reuse, 0x2, R15 ;  /* 0x000000023a097819 */ /* 0x040fe2000001020f */
[----:B------:R-:W-:Y:S01]  /*15f0*/  IMAD.SHL.U32 R58, R58, 0x4, RZ ;  /* 0x000000043a3a7824 */ /* 0x000fe200078e00ff */
[----:B------:R-:W-:Y:S01]  /*1600*/  IADD3.X R6, R7, c[0x0][0x164], RZ, P4, !PT ;  /* 0x0000590007067a10 */ /* 0x000fe200027fe4ff */
[----:B------:R-:W-:Y:S01]  /*1610*/  CS2R R14, SRZ ;  /* 0x00000000000e7805 */ /* 0x000fe2000001ff00 */
[----:B------:R-:W-:Y:S02]  /*1620*/  SHF.L.U64.HI R52, R28, 0x2, R52 ;  /* 0x000000021c347819 */ /* 0x000fe40000010234 */
[----:B------:R-:W-:Y:S02]  /*1630*/  IADD3.X R10, R10, c[0x0][0x16c], RZ, P0, !PT ;  /* 0x00005b000a0a7a10 */ /* 0x000fe400007fe4ff */
[----:B------:R-:W-:-:S02]  /*1640*/  IADD3.X R36, R24, c[0x0][0x16c], RZ, P1, !PT ;  /* 0x00005b0018247a10 */ /* 0x000fc40000ffe4ff */
[----:B------:R-:W-:Y:S02]  /*1650*/  IADD3.X R38, R38, c[0x0][0x16c], RZ, P2, !PT ;  /* 0x00005b0026267a10 */ /* 0x000fe400017fe4ff */
[----:B------:R-:W-:Y:S02]  /*1660*/  IADD3.X R40, R40, c[0x0][0x16c], RZ, P3, !PT ;  /* 0x00005b0028287a10 */ /* 0x000fe40001ffe4ff */
[----:B------:R-:W-:Y:S02]  /*1670*/  IADD3 R8, R44, -0x2, RZ ;  /* 0xfffffffe2c087810 */ /* 0x000fe40007ffe0ff */
[----:B------:R-:W-:Y:S02]  /*1680*/  LOP3.LUT R7, R43, 0x20, RZ, 0x3c, !PT ;  /* 0x000000202b077812 */ /* 0x000fe400078e3cff */
[----:B------:R-:W-:Y:S02]  /*1690*/  LOP3.LUT R56, R46, 0x40, RZ, 0x3c, !PT ;  /* 0x000000402e387812 */ /* 0x000fe400078e3cff */
.L_x_2:
[----:B------:R-:W-:-:S04]  /*16a0*/  DEPBAR.LE SB0, 0x2 ;  /* 0x000080800000791a */ /* 0x000fc80000000000 */
[----:B------:R-:W-:Y:S02]  /*16b0*/  IADD3 R4, R4, 0x1, RZ ;  /* 0x0000000104047810 */ /* 0x000fe40007ffe0ff */
[----:B------:R-:W-:Y:S01]  /*16c0*/  LOP3.LUT R7, R43, 0x20, RZ, 0x3c, !PT ;  /* 0x000000202b077812 */ /* 0x000fe200078e3cff */
[----:B------:R-:W-:Y:S01]  /*16d0*/  BAR.SYNC.DEFER_BLOCKING 0x0 ;  /* 0x0000000000007b1d */ /* 0x000fe20000010000 */
[----:B------:R-:W-:Y:S02]  /*16e0*/  ISETP.GT.AND P0, PT, R4, 0x1, PT ;  /* 0x000000010400780c */ /* 0x000fe40003f04270 */
[----:B------:R-:W-:Y:S02]  /*16f0*/  IADD3 R2, R2, 0x1, RZ ;  /* 0x0000000102027810 */ /* 0x000fe40007ffe0ff */
[----:B------:R-:W-:Y:S02]  /*1700*/  SEL R4, R4, RZ, !P0 ;  /* 0x000000ff04047207 */ /* 0x000fe40004000000 */
[----:B------:R-:W-:-:S03]  /*1710*/  ISETP.GE.AND P0, PT, R59, UR5, PT ;  /* 0x000000053b007c0c */ /* 0x000fc6000bf06270 */
[C---:B------:R-:W-:Y:S02]  /*1720*/  IMAD R28, R4.reuse, 0x2000, R46 ;  /* 0x00002000041c7824 */ /* 0x040fe400078e022e */
[C---:B------:R-:W-:Y:S02]  /*1730*/  IMAD R8, R4.reuse, 0x2000, R43 ;  /* 0x0000200004087824 */ /* 0x040fe400078e022b */
[C---:B------:R-:W-:Y:S02]  /*1740*/  IMAD R7, R4.reuse, 0x2000, R7 ;  /* 0x0000200004077824 */ /* 0x040fe400078e0207 */
[----:B------:R-:W-:Y:S01]  /*1750*/  IMAD R32, R4, 0x2000, R56 ;  /* 0x0000200004207824 */ /* 0x000fe200078e0238 */
[----:B-1----:R-:W-:Y:S04]  /*1760*/  LDSM.16.M88.4 R16, [R28+0x4000] ;  /* 0x004000001c10783b */ /* 0x002fe80000000200 */
[----:B------:R-:W-:Y:S04]  /*1770*/  LDS R24, [R8] ;  /* 0x0000000008187984 */ /* 0x000fe80000000800 */
[----:B------:R-:W-:Y:S04]  /*1780*/  LDS R26, [R8+0x400] ;  /* 0x00040000081a7984 */ /* 0x000fe80000000800 */
[----:B------:R-:W-:Y:S04]  /*1790*/  LDS R25, [R7] ;  /* 0x0000000007197984 */ /* 0x000fe80000000800 */
[----:B------:R-:W1:Y:S04]  /*17a0*/  LDS R27, [R7+0x400] ;  /* 0x00040000071b7984 */ /* 0x000e680000000800 */
[----:B------:R-:W2:Y:S01]  /*17b0*/  LDSM.16.M88.4 R28, [R28+0x5000] ;  /* 0x005000001c1c783b */ /* 0x000ea20000000200 */
[C---:B-1----:R-:W-:Y:S08]  /*17c0*/  HMMA.1688.F32.TF32 R20, R24.reuse, R16, R20 ;  /* 0x000000101814723c */ /* 0x042ff00000081014 */
[----:B--2---:R-:W-:Y:S01]  /*17d0*/  HMMA.1688.F32.TF32 R12, R24, R28, R12 ;  /* 0x0000001c180c723c */ /* 0x004fe2000008100c */
[----:B------:R-:W-:Y:S04]  /*17e0*/  LDS R24, [R8+0x800] ;  /* 0x0008000008187984 */ /* 0x000fe80000000800 */
[----:B------:R-:W-:Y:S04]  /*17f0*/  LDS R26, [R8+0xc00] ;  /* 0x000c0000081a7984 */ /* 0x000fe80000000800 */
[----:B------:R-:W-:Y:S04]  /*1800*/  LDS R25, [R7+0x800] ;  /* 0x0008000007197984 */ /* 0x000fe80000000800 */
[----:B------:R-:W1:Y:S03]  /*1810*/  LDS R27, [R7+0xc00] ;  /* 0x000c0000071b7984 */ /* 0x000e660000000800 */
[C---:B-1----:R-:W-:Y:S01]  /*1820*/  HMMA.1688.F32.TF32 R16, R24.reuse, R18, R20 ;  /* 0x000000121810723c */ /* 0x042fe20000081014 */
[----:B------:R-:W-:Y:S07]  /*1830*/  LDSM.16.M88.4 R20, [R32+0x4000] ;  /* 0x004000002014783b */ /* 0x000fee0000000200 */
[----:B------:R-:W-:Y:S01]  /*1840*/  HMMA.1688.F32.TF32 R28, R24, R30, R12 ;  /* 0x0000001e181c723c */ /* 0x000fe2000008100c */
[----:B------:R-:W-:Y:S04]  /*1850*/  LDS R24, [R8+0x1000] ;  /* 0x0010000008187984 */ /* 0x000fe80000000800 */
[----:B------:R-:W-:Y:S04]  /*1860*/  LDS R26, [R8+0x1400] ;  /* 0x00140000081a7984 */ /* 0x000fe80000000800 */
[----:B------:R-:W-:Y:S04]  /*1870*/  LDS R25, [R7+0x1000] ;  /* 0x0010000007197984 */ /* 0x000fe80000000800 */
[----:B------:R-:W1:Y:S04]  /*1880*/  LDS R27, [R7+0x1400] ;  /* 0x00140000071b7984 */ /* 0x000e680000000800 */
[----:B------:R1:W2:Y:S02]  /*1890*/  LDSM.16.M88.4 R12, [R32+0x5000] ;  /* 0x00500000200c783b */ /* 0x0002a40000000200 */
[C---:B-1----:R-:W-:Y:S02]  /*18a0*/  HMMA.1688.F32.TF32 R32, R24.reuse, R20, R16 ;  /* 0x000000141820723c */ /* 0x042fe40000081010 */
[----:B------:R-:W1:Y:S04]  /*18b0*/  S2R R21, SR_TID.X ;  /* 0x0000000000157919 */ /* 0x000e680000002100 */
[----:B------:R-:W-:Y:S02]  /*18c0*/  LDS R16, [R8+0x1800] ;  /* 0x0018000008107984 */ /* 0x000fe40000000800 */
[----:B--2---:R-:W-:Y:S02]  /*18d0*/  HMMA.1688.F32.TF32 R28, R24, R12, R28 ;  /* 0x0000000c181c723c */ /* 0x004fe4000008101c */
[----:B------:R2:W-:Y:S04]  /*18e0*/  LDS R18, [R8+0x1c00] ;  /* 0x001c000008127984 */ /* 0x0005e80000000800 */
[----:B------:R-:W-:Y:S01]  /*18f0*/  LDS R17, [R7+0x1800] ;  /* 0x0018000007117984 */ /* 0x000fe20000000800 */
[----:B------:R-:W-:-:S03]  /*1900*/  SEL R13, RZ, 0x4, P0 ;  /* 0x00000004ff0d7807 */ /* 0x000fc60000000000 */
[----:B------:R3:W4:Y:S01]  /*1910*/  LDS R19, [R7+0x1c00] ;  /* 0x001c000007137984 */ /* 0x0007220000000800 */
[----:B--2---:R-:W-:-:S03]  /*1920*/  LOP3.LUT R8, R59, 0x10, RZ, 0xfc, !PT ;  /* 0x000000103b087812 */ /* 0x004fc600078efcff */
[----:B------:R-:W-:Y:S01]  /*1930*/  BAR.SYNC.DEFER_BLOCKING 0x0 ;  /* 0x0000000000007b1d */ /* 0x000fe20000010000 */
[----:B------:R-:W-:Y:S02]  /*1940*/  ISETP.GE.AND P3, PT, R8, UR5, PT ;  /* 0x0000000508007c0c */ /* 0x000fe4000bf66270 */
[----:B------:R-:W-:Y:S02]  /*1950*/  IADD3 R24, P6, R50, R5, RZ ;  /* 0x0000000532187210 */ /* 0x000fe40007fde0ff */
[----:B-1----:R-:W-:Y:S02]  /*1960*/  LEA.HI R20, R21, 0x8, RZ, 0x1a ;  /* 0x0000000815147811 */ /* 0x002fe400078fd0ff */
[----:B------:R-:W-:Y:S01]  /*1970*/  IADD3 R21, R44, -0x2, RZ ;  /* 0xfffffffe2c157810 */ /* 0x000fe20007ffe0ff */
[----:B------:R-:W-:Y:S01]  /*1980*/  IMAD.X R25, R6, 0x1, R55, P6 ;  /* 0x0000000106197824 */ /* 0x000fe200030e0637 */
[----:B------:R-:W-:Y:S02]  /*1990*/  ISETP.GE.AND P1, PT, R20, UR5, PT ;  /* 0x0000000514007c0c */ /* 0x000fe4000bf26270 */
[----:B------:R-:W-:Y:S01]  /*19a0*/  ISETP.LE.AND P2, PT, R21, UR4, PT ;  /* 0x0000000415007c0c */ /* 0x000fe2000bf43270 */
[----:B------:R-:W-:Y:S01]  /*19b0*/  UIADD3 UR4, UR4, 0x1, URZ ;  /* 0x0000000104047890 */ /* 0x000fe2000fffe03f */
[----:B------:R-:W1:Y:S01]  /*19c0*/  S2R R21, SR_TID.X ;  /* 0x0000000000157919 */ /* 0x000e620000002100 */
[----:B------:R-:W-:-:S02]  /*19d0*/  SEL R12, RZ, 0x4, P1 ;  /* 0x00000004ff0c7807 */ /* 0x000fc40000800000 */
[----:B---3--:R-:W-:Y:S02]  /*19e0*/  SEL R7, RZ, 0x4, P3 ;  /* 0x00000004ff077807 */ /* 0x008fe40001800000 */
[----:B------:R-:W-:Y:S02]  /*19f0*/  SEL R12, R12, RZ, !P2 ;  /* 0x000000ff0c0c7207 */ /* 0x000fe40005000000 */
[----:B------:R-:W-:Y:S02]  /*1a00*/  SEL R13, R13, RZ, !P2 ;  /* 0x000000ff0d0d7207 */ /* 0x000fe40005000000 */
[----:B------:R-:W-:Y:S02]  /*1a10*/  ISETP.NE.U32.AND P1, PT, R12, RZ, PT ;  /* 0x000000ff0c00720c */ /* 0x000fe40003f25070 */
[----:B------:R-:W-:Y:S02]  /*1a20*/  SEL R7, R7, RZ, !P2 ;  /* 0x000000ff07077207 */ /* 0x000fe40005000000 */
[----:B------:R-:W-:-:S02]  /*1a30*/  ISETP.NE.U32.AND P0, PT, R13, RZ, PT ;  /* 0x000000ff0d00720c */ /* 0x000fc40003f05070 */
[C---:B-1----:R-:W-:Y:S02]  /*1a40*/  LEA.HI R20, R21.reuse, 0x18, RZ, 0x1a ;  /* 0x0000001815147811 */ /* 0x042fe400078fd0ff */
[----:B------:R-:W-:Y:S02]  /*1a50*/  LOP3.LUT R21, R21, 0x1f, RZ, 0xc0, !PT ;  /* 0x0000001f15157812 */ /* 0x000fe400078ec0ff */
[----:B------:R-:W-:Y:S02]  /*1a60*/  ISETP.GE.AND P4, PT, R20, UR5, PT ;  /* 0x0000000514007c0c */ /* 0x000fe4000bf86270 */
[----:B------:R-:W-:Y:S01]  /*1a70*/  ISETP.GE.AND P5, PT, R21, UR5, PT ;  /* 0x0000000515007c0c */ /* 0x000fe2000bfa6270 */
[----:B------:R-:W-:Y:S01]  /*1a80*/  UIADD3 UR5, UR5, -0x20, URZ ;  /* 0xffffffe005057890 */ /* 0x000fe2000fffe03f */
[----:B------:R-:W-:Y:S01]  /*1a90*/  SEL R8, RZ, 0x4, P4 ;  /* 0x00000004ff087807 */ /* 0x000fe20002000000 */
[----:B----4-:R-:W-:Y:S01]  /*1aa0*/  HMMA.1688.F32.TF32 R20, R16, R22, R32 ;  /* 0x000000161014723c */ /* 0x010fe20000081020 */
[----:B------:R-:W-:-:S02]  /*1ab0*/  SEL R12, RZ, 0x4, P5 ;  /* 0x00000004ff0c7807 */ /* 0x000fc40002800000 */
[----:B------:R-:W-:Y:S02]  /*1ac0*/  ISETP.GT.AND P5, PT, R2, 0x1, PT ;  /* 0x000000010200780c */ /* 0x000fe40003fa4270 */
[----:B------:R-:W-:Y:S02]  /*1ad0*/  SEL R12, R12, RZ, !P2 ;  /* 0x000000ff0c0c7207 */ /* 0x000fe40005000000 */
[----:B------:R-:W-:Y:S01]  /*1ae0*/  SEL R8, R8, RZ, !P2 ;  /* 0x000000ff08087207 */ /* 0x000fe20005000000 */
[----:B------:R-:W-:Y:S01]  /*1af0*/  IMAD.MOV.U32 R35, RZ, RZ, c[0x0][0x188] ;  /* 0x00006200ff237624 */ /* 0x000fe200078e00ff */
[----:B------:R-:W-:Y:S02]  /*1b00*/  ISETP.NE.U32.AND P4, PT, R7, RZ, PT ;  /* 0x000000ff0700720c */ /* 0x000fe40003f85070 */
[----:B------:R-:W-:Y:S01]  /*1b10*/  ISETP.NE.U32.AND P2, PT, R12, RZ, PT ;  /* 0x000000ff0c00720c */ /* 0x000fe20003f45070 */
[----:B------:R-:W-:Y:S01]  /*1b20*/  IMAD.SHL.U32 R35, R35, 0x20, RZ ;  /* 0x0000002023237824 */ /* 0x000fe200078e00ff */
[----:B------:R-:W-:Y:S01]  /*1b30*/  SEL R2, R2, RZ, !P5 ;  /* 0x000000ff02027207 */ /* 0x000fe20006800000 */
[----:B------:R-:W-:Y:S01]  /*1b40*/  HMMA.1688.F32.TF32 R12, R16, R14, R28 ;  /* 0x0000000e100c723c */ /* 0x000fe2000008101c */
[----:B------:R-:W-:-:S02]  /*1b50*/  IADD3 R26, P5, R49, R5, RZ ;  /* 0x00000005311a7210 */ /* 0x000fc40007fbe0ff */
[----:B------:R-:W-:Y:S01]  /*1b60*/  ISETP.NE.U32.AND P3, PT, R8, RZ, PT ;  /* 0x000000ff0800720c */ /* 0x000fe20003f65070 */
[----:B------:R-:W-:Y:S02]  /*1b70*/  IMAD R7, R2, 0x2000, R45 ;  /* 0x0000200002077824 */ /* 0x000fe400078e022d */
[----:B------:R-:W-:Y:S01]  /*1b80*/  IMAD.X R27, R6, 0x1, R54, P5 ;  /* 0x00000001061b7824 */ /* 0x000fe200028e0636 */
[-C--:B------:R-:W-:Y:S01]  /*1b90*/  IADD3 R18, P6, R48, R5.reuse, RZ ;  /* 0x0000000530127210 */ /* 0x080fe20007fde0ff */
[----:B------:R-:W-:Y:S01]  /*1ba0*/  IMAD R29, R2, 0x2000, R42 ;  /* 0x00002000021d7824 */ /* 0x000fe200078e022a */
[----:B------:R-:W-:Y:S01]  /*1bb0*/  @!PT LDS RZ, [RZ] ;  /* 0x00000000fffff984 */ /* 0x000fe20000000800 */
[----:B------:R-:W-:Y:S01]  /*1bc0*/  @!PT LDS RZ, [RZ] ;  /* 0x00000000fffff984 */ /* 0x000fe20000000800 */
[----:B------:R-:W-:Y:S01]  /*1bd0*/  @!PT LDS RZ, [RZ] ;  /* 0x00000000fffff984 */ /* 0x000fe20000000800 */
[----:B------:R1:W-:Y:S01]  /*1be0*/  LDGSTS.E [R7], [R24.64], P0 ;  /* 0x0000000018077fae */ /* 0x0003e20008121846 */
[-C--:B------:R-:W-:Y:S02]  /*1bf0*/  IADD3 R16, P5, R47, R5.reuse, RZ ;  /* 0x000000052f107210 */ /* 0x080fe40007fbe0ff */
[C---:B------:R-:W-:Y:S01]  /*1c00*/  IMAD.X R19, R6.reuse, 0x1, R53, P6 ;  /* 0x0000000106137824 */ /* 0x040fe200030e0635 */
[----:B------:R2:W-:Y:S02]  /*1c10*/  LDGSTS.E [R7+0x800], [R26.64], P1 ;  /* 0x008000001a077fae */ /* 0x0005e40008921846 */
[----:B------:R-:W-:Y:S01]  /*1c20*/  IMAD.X R17, R6, 0x1, R51, P5 ;  /* 0x0000000106117824 */ /* 0x000fe200028e0633 */
[----:B------:R-:W-:Y:S01]  /*1c30*/  LEA R5, P5, R35, R5, 0x2 ;  /* 0x0000000523057211 */ /* 0x000fe200078a10ff */
[----:B------:R3:W-:Y:S04]  /*1c40*/  LDGSTS.E [R7+0x1000], [R18.64], P4 ;  /* 0x0100000012077fae */ /* 0x0007e8000a121846 */
[----:B------:R4:W-:Y:S01]  /*1c50*/  LDGSTS.E [R7+0x1800], [R16.64], P3 ;  /* 0x0180000010077fae */ /* 0x0009e20009921846 */
[----:B-1----:R-:W-:Y:S01]  /*1c60*/  IADD3 R24, P3, R0, R37, RZ ;  /* 0x0000002500187210 */ /* 0x002fe20007f7e0ff */
[----:B------:R-:W-:-:S02]  /*1c70*/  IMAD.X R6, R6, 0x1, R52, P5 ;  /* 0x0000000106067824 */ /* 0x000fc400028e0634 */
[----:B------:R-:W0:Y:S02]  /*1c80*/  LDGDEPBAR ;  /* 0x00000000000079af */ /* 0x000e240000000000 */
[--C-:B------:R-:W-:Y:S01]  /*1c90*/  IMAD.X R25, R36, 0x1, R3.reuse, P3 ;  /* 0x0000000124197824 */ /* 0x100fe200018e0603 */
[C---:B---3--:R-:W-:Y:S02]  /*1ca0*/  IADD3 R18, P0, R0.reuse, R41, RZ ;  /* 0x0000002900127210 */ /* 0x048fe40007f1e0ff */
[-C--:B------:R-:W-:Y:S02]  /*1cb0*/  IADD3 R41, P4, R41, R58.reuse, RZ ;  /* 0x0000003a29297210 */ /* 0x080fe40007f9e0ff */
[----:B----4-:R-:W-:Y:S01]  /*1cc0*/  IADD3 R16, P1, R0, R39, RZ ;  /* 0x0000002700107210 */ /* 0x010fe20007f3e0ff */
[----:B------:R-:W-:Y:S01]  /*1cd0*/  IMAD.X R19, R40, 0x1, R3, P0 ;  /* 0x0000000128137824 */ /* 0x000fe200000e0603 */
[----:B--2---:R-:W-:Y:S01]  /*1ce0*/  IADD3 R26, P0, R0, R11, RZ ;  /* 0x0000000b001a7210 */ /* 0x004fe20007f1e0ff */
[----:B------:R-:W-:Y:S01]  /*1cf0*/  IMAD.X R40, R40, 0x1, R9, P4 ;  /* 0x0000000128287824 */ /* 0x000fe200020e0609 */
[-C--:B------:R-:W-:Y:S01]  /*1d00*/  IADD3 R39, P3, R39, R58.reuse, RZ ;  /* 0x0000003a27277210 */ /* 0x080fe20007f7e0ff */
[--C-:B------:R-:W-:Y:S01]  /*1d10*/  IMAD.X R17, R38, 0x1, R3.reuse, P1 ;  /* 0x0000000126117824 */ /* 0x100fe200008e0603 */
[----:B------:R1:W-:Y:S01]  /*1d20*/  LDGSTS.E [R29+0x4000], [R18.64], P2 ;  /* 0x04000000121d7fae */ /* 0x0003e20009121846 */
[----:B------:R-:W-:Y:S01]  /*1d30*/  IMAD.X R27, R10, 0x1, R3, P0 ;  /* 0x000000010a1b7824 */ /* 0x000fe200000e0603 */
[----:B------:R-:W-:Y:S01]  /*1d40*/  ISETP.NE.U32.AND P0, PT, R44, UR4, PT ;  /* 0x000000042c007c0c */ /* 0x000fe2000bf05070 */
[----:B------:R-:W-:Y:S01]  /*1d50*/  IMAD.X R38, R38, 0x1, R9, P3 ;  /* 0x0000000126267824 */ /* 0x000fe200018e0609 */
[----:B------:R1:W-:Y:S01]  /*1d60*/  LDGSTS.E [R29+0x4800], [R16.64], P2 ;  /* 0x04800000101d7fae */ /* 0x0003e20009121846 */
[----:B------:R-:W-:-:S03]  /*1d70*/  IADD3 R11, P1, R11, R58, RZ ;  /* 0x0000003a0b0b7210 */ /* 0x000fc60007f3e0ff */
[----:B------:R1:W-:Y:S02]  /*1d80*/  LDGSTS.E [R29+0x5000], [R24.64], P2 ;  /* 0x05000000181d7fae */ /* 0x0003e40009121846 */
[----:B------:R-:W-:Y:S02]  /*1d90*/  IMAD.X R10, R10, 0x1, R9, P1 ;  /* 0x000000010a0a7824 */ /* 0x000fe400008e0609 */
[----:B------:R1:W-:Y:S01]  /*1da0*/  LDGSTS.E [R29+0x5800], [R26.64], P2 ;  /* 0x058000001a1d7fae */ /* 0x0003e20009121846 */
[----:B------:R-:W-:-:S03]  /*1db0*/  IADD3 R37, P2, R37, R58, RZ ;  /* 0x0000003a25257210 */ /* 0x000fc60007f5e0ff */
[----:B------:R-:W0:Y:S02]  /*1dc0*/  LDGDEPBAR ;  /* 0x00000000000079af */ /* 0x000e240000000000 */
[----:B------:R-:W-:Y:S01]  /*1dd0*/  IMAD.X R36, R36, 0x1, R9, P2 ;  /* 0x0000000124247824 */ /* 0x000fe200010e0609 */
[----:B------:R-:W-:Y:S05]  /*1de0*/  @P0 BRA `(.L_x_2) ;  /* 0xfffff8b000000947 */ /* 0x000fea000383ffff */
.L_x_1:
[----:B-1----:R-:W1:Y:S01]  /*1df0*/  S2R R17, SR_TID.X ;  /* 0x0000000000117919 */ /* 0x002e620000002100 */
[----:B------:R-:W-:-:S04]  /*1e00*/  DEPBAR.LE SB0, 0x0 ;  /* 0x000080000000791a */ /* 0x000fc80000000000 */
[----:B------:R-:W-:Y:S01]  /*1e10*/  LOP3.LUT R61, R61, 0xc60, RZ, 0xc0, !PT ;  /* 0x00000c603d3d7812 */ /* 0x000fe200078ec0ff */
[----:B------:R-:W-:Y:S01]  /*1e20*/  IMAD.MOV.U32 R8, RZ, RZ, R21 ;  /* 0x000000ffff087224 */ /* 0x000fe200078e0015 */
[----:B------:R-:W2:Y:S01]  /*1e30*/  S2R R18, SR_TID.X ;  /* 0x0000000000127919 */ /* 0x000ea20000002100 */
[----:B------:R-:W-:Y:S01]  /*1e40*/  IMAD.MOV.U32 R10, RZ, RZ, R23 ;  /* 0x000000ffff0a7224 */ /* 0x000fe200078e0017 */
[----:B------:R-:W-:Y:S01]  /*1e50*/  ISETP.GE.AND P0, PT, R60, c[0x0][0x178], PT ;  /* 0x00005e003c007a0c */ /* 0x000fe20003f06270 */
[----:B------:R-:W-:Y:S02]  /*1e60*/  IMAD.MOV.U32 R21, RZ, RZ, R12 ;  /* 0x000000ffff157224 */ /* 0x000fe400078e000c */
[----:B------:R-:W-:Y:S02]  /*1e70*/  IMAD.MOV.U32 R9, RZ, RZ, R13 ;  /* 0x000000ffff097224 */ /* 0x000fe400078e000d */
[----:B------:R-:W-:Y:S02]  /*1e80*/  IMAD.MOV.U32 R23, RZ, RZ, R14 ;  /* 0x000000ffff177224 */ /* 0x000fe400078e000e */
[----:B------:R-:W-:-:S02]  /*1e90*/  IMAD.MOV.U32 R11, RZ, RZ, R15 ;  /* 0x000000ffff0b7224 */ /* 0x000fc400078e000f */
[----:B------:R-:W-:Y:S01]  /*1ea0*/  IMAD R60, R60, c[0x0][0x194], RZ ;  /* 0x000065003c3c7a24 */ /* 0x000fe200078e02ff */
[----:B-1----:R-:W-:Y:S01]  /*1eb0*/  SHF.R.S32.HI R2, RZ, 0x4, R17 ;  /* 0x00000004ff027819 */ /* 0x002fe20000011411 */
[C---:B------:R-:W-:Y:S01]  /*1ec0*/  IMAD.SHL.U32 R3, R17.reuse, 0x8, RZ ;  /* 0x0000000811037824 */ /* 0x040fe200078e00ff */
[----:B------:R-:W-:Y:S02]  /*1ed0*/  LOP3.LUT R0, R17, 0xc, RZ, 0xc0, !PT ;  /* 0x0000000c11007812 */ /* 0x000fe400078ec0ff */
[----:B------:R-:W-:Y:S02]  /*1ee0*/  SGXT R2, R2, 0x1 ;  /* 0x000000010202781a */ /* 0x000fe40000000200 */
[----:B------:R-:W-:Y:S01]  /*1ef0*/  LOP3.LUT R3, R3, 0x3f8, RZ, 0xc0, !PT ;  /* 0x000003f803037812 */ /* 0x000fe200078ec0ff */
[----:B------:R-:W-:Y:S01]  /*1f00*/  IMAD R61, R0, 0x2, R61 ;  /* 0x00000002003d7824 */ /* 0x000fe200078e023d */
[----:B------:R-:W-:Y:S02]  /*1f10*/  LOP3.LUT R2, R2, 0x1020, RZ, 0xc0, !PT ;  /* 0x0000102002027812 */ /* 0x000fe400078ec0ff */
[----:B--2---:R-:W-:Y:S01]  /*1f20*/  LEA.HI R19, R18, 0x18, RZ, 0x1a ;  /* 0x0000001812137811 */ /* 0x004fe200078fd0ff */
[----:B------:R-:W-:Y:S01]  /*1f30*/  IMAD R3, R0, 0x400, R3 ;  /* 0x0000040000037824 */ /* 0x000fe200078e0203 */
[----:B------:R-:W-:-:S02]  /*1f40*/  LOP3.LUT R4, R2, 0x180, R17, 0xf8, !PT ;  /* 0x0000018002047812 */ /* 0x000fc400078ef811 */
[----:B------:R-:W-:Y:S01]  /*1f50*/  LOP3.LUT R2, R17, 0x180, RZ, 0xc0, !PT ;  /* 0x0000018011027812 */ /* 0x000fe200078ec0ff */
[----:B------:R-:W-:Y:S01]  /*1f60*/  IMAD.IADD R14, R19, 0x1, R57 ;  /* 0x00000001130e7824 */ /* 0x000fe200078e0239 */
[----:B------:R-:W-:Y:S01]  /*1f70*/  LOP3.LUT R61, R4, R61, RZ, 0x3c, !PT ;  /* 0x0000003d043d7212 */ /* 0x000fe200078e3cff */
[----:B------:R-:W-:Y:S01]  /*1f80*/  BAR.SYNC.DEFER_BLOCKING 0x0 ;  /* 0x0000000000007b1d */ /* 0x000fe20000010000 */
[----:B------:R-:W-:Y:S02]  /*1f90*/  SHF.R.U32.HI R2, RZ, 0x2, R2 ;  /* 0x00000002ff027819 */ /* 0x000fe40000011602 */
[----:B------:R-:W-:Y:S02]  /*1fa0*/  LOP3.LUT R7, R61, 0x40, RZ, 0x3c, !PT ;  /* 0x000000403d077812 */ /* 0x000fe400078e3cff */
[----:B------:R-:W-:Y:S02]  /*1fb0*/  LOP3.LUT R16, R3, R2, RZ, 0x3c, !PT ;  /* 0x0000000203107212 */ /* 0x000fe400078e3cff */
[----:B------:R-:W-:-:S02]  /*1fc0*/  LEA.HI R18, R18, 0x8, RZ, 0x1a ;  /* 0x0000000812127811 */ /* 0x000fc400078fd0ff */
[----:B------:R-:W-:-:S03]  /*1fd0*/  LOP3.LUT R0, R57, R59, RZ, 0xfc, !PT ;  /* 0x0000003b39007212 */ /* 0x000fc600078efcff */
[----:B------:R-:W-:Y:S01]  /*1fe0*/  IMAD.IADD R6, R18, 0x1, R57 ;  /* 0x0000000112067824 */ /* 0x000fe200078e0239 */
[C---:B------:R-:W-:Y:S01]  /*1ff0*/  ISETP.LT.AND P2, PT, R0.reuse, c[0x0][0x17c], !P0 ;  /* 0x00005f0000007a0c */ /* 0x040fe20004741270 */
[----:B------:R-:W-:Y:S01]  /*2000*/  IMAD R15, R0, c[0x0][0x198], RZ ;  /* 0x00006600000f7a24 */ /* 0x000fe200078e02ff */
[----:B------:R-:W-:Y:S01]  /*2010*/  LEA.HI R0, R17, R57, RZ, 0x1a ;  /* 0x0000003911007211 */ /* 0x000fe200078fd0ff */
[C---:B------:R-:W-:Y:S01]  /*2020*/  IMAD R13, R6.reuse, c[0x0][0x198], RZ ;  /* 0x00006600060d7a24 */ /* 0x040fe200078e02ff */
[----:B------:R-:W-:Y:S02]  /*2030*/  ISETP.LT.AND P4, PT, R6, c[0x0][0x17c], !P0 ;  /* 0x00005f0006007a0c */ /* 0x000fe40004781270 */
[C-C-:B------:R-:W-:Y:S02]  /*2040*/  LOP3.LUT R18, R57.reuse, 0x30, R59.reuse, 0xfe, !PT ;  /* 0x0000003039127812 */ /* 0x140fe400078efe3b */
[C-C-:B------:R-:W-:Y:S02]  /*2050*/  LOP3.LUT R17, R57.reuse, 0x20, R59.reuse, 0xfe, !PT ;  /* 0x0000002039117812 */ /* 0x140fe400078efe3b */
[----:B------:R-:W-:Y:S01]  /*2060*/  LOP3.LUT R57, R57, 0x10, R59, 0xfe, !PT ;  /* 0x0000001039397812 */ /* 0x000fe200078efe3b */
[----:B------:R1:W-:Y:S01]  /*2070*/  STS.64 [R61], R20 ;  /* 0x000000143d007388 */ /* 0x0003e20000000a00 */
[----:B------:R-:W-:-:S02]  /*2080*/  IADD3 R19, R0, 0x28, RZ ;  /* 0x0000002800137810 */ /* 0x000fc40007ffe0ff */
[C---:B------:R-:W-:Y:S01]  /*2090*/  ISETP.LT.AND P5, PT, R57.reuse, c[0x0][0x17c], !P0 ;  /* 0x00005f0039007a0c */ /* 0x040fe200047a1270 */
[----:B------:R-:W-:Y:S01]  /*20a0*/  STS.64 [R61+0x200], R8 ;  /* 0x000200083d007388 */ /* 0x000fe20000000a00 */
[----:B------:R-:W-:Y:S01]  /*20b0*/  IMAD R57, R57, c[0x0][0x198], RZ ;  /* 0x0000660039397a24 */ /* 0x000fe200078e02ff */
[----:B------:R-:W-:Y:S02]  /*20c0*/  IADD3 R0, R0, 0x38, RZ ;  /* 0x0000003800007810 */ /* 0x000fe40007ffe0ff */
[----:B------:R2:W-:Y:S04]  /*20d0*/  STS.64 [R7+0x2000], R22 ;  /* 0x0020001607007388 */ /* 0x0005e80000000a00 */
[----:B------:R3:W-:Y:S04]  /*20e0*/  STS.64 [R7+0x2200], R10 ;  /* 0x0022000a07007388 */ /* 0x0007e80000000a00 */
[----:B------:R-:W-:Y:S01]  /*20f0*/  BAR.SYNC.DEFER_BLOCKING 0x0 ;  /* 0x0000000000007b1d */ /* 0x000fe20000010000 */
[----:B-1----:R-:W-:Y:S01]  /*2100*/  LEA R20, P1, R60, c[0x0][0x170], 0x2 ;  /* 0x00005c003c147a11 */ /* 0x002fe200078210ff */
[----:B------:R-:W-:-:S02]  /*2110*/  IMAD R21, R0, c[0x0][0x198], RZ ;  /* 0x0000660000157a24 */ /* 0x000fc400078e02ff */
[----:B--2---:R-:W-:Y:S01]  /*2120*/  IMAD.MOV.U32 R22, RZ, RZ, c[0x0][0x198] ;  /* 0x00006600ff167624 */ /* 0x004fe200078e00ff */
[----:B------:R-:W-:Y:S02]  /*2130*/  LEA.HI.X.SX32 R60, R60, c[0x0][0x174], 0x2, P1 ;  /* 0x00005d003c3c7a11 */ /* 0x000fe400008f16ff */
[-C--:B------:R-:W-:Y:S02]  /*2140*/  LEA R12, P3, R13, R20.reuse, 0x2 ;  /* 0x000000140d0c7211 */ /* 0x080fe400078610ff */
[----:B---3--:R-:W-:Y:S02]  /*2150*/  LEA R10, P1, R15, R20, 0x2 ;  /* 0x000000140f0a7211 */ /* 0x008fe400078210ff */
[-C--:B------:R-:W-:Y:S02]  /*2160*/  LEA.HI.X.SX32 R13, R13, R60.reuse, 0x2, P3 ;  /* 0x0000003c0d0d7211 */ /* 0x080fe400018f16ff */
[----:B------:R-:W-:Y:S02]  /*2170*/  LEA.HI.X.SX32 R11, R15, R60, 0x2, P1 ;  /* 0x0000003c0f0b7211 */ /* 0x000fe400008f16ff */
[----:B------:R-:W-:Y:S01]  /*2180*/  ISETP.LT.AND P1, PT, R18, c[0x0][0x17c], !P0 ;  /* 0x00005f0012007a0c */ /* 0x000fe20004721270 */
[----:B------:R-:W-:Y:S01]  /*2190*/  IMAD R18, R22, 0x20, R15 ;  /* 0x0000002016127824 */ /* 0x000fe200078e020f */
[----:B------:R-:W1:Y:S04]  /*21a0*/  LDS.64 R4, [R16] ;  /* 0x0000000010047984 */ /* 0x000e680000000a00 */
[----:B------:R-:W2:Y:S04]  /*21b0*/  LDS.64 R2, [R16+0x400] ;  /* 0x0004000010027984 */ /* 0x000ea80000000a00 */
[----:B------:R-:W3:Y:S04]  /*21c0*/  LDS.64 R6, [R16+0x800] ;  /* 0x0008000010067984 */ /* 0x000ee80000000a00 */
[----:B------:R4:W5:Y:S02]  /*21d0*/  LDS.64 R8, [R16+0xc00] ;  /* 0x000c000010087984 */ /* 0x0009640000000a00 */
[----:B----4-:R-:W-:-:S02]  /*21e0*/  IMAD R16, R14, c[0x0][0x198], RZ ;  /* 0x000066000e107a24 */ /* 0x010fc400078e02ff */
[----:B-1----:R1:W-:Y:S04]  /*21f0*/  @P2 STG.E [R10.64], R4 ;  /* 0x000000040a002986 */ /* 0x0023e8000c101906 */
[----:B--2---:R2:W-:Y:S01]  /*2200*/  @P4 STG.E [R12.64], R2 ;  /* 0x000000020c004986 */ /* 0x0045e2000c101906 */
[----:B------:R-:W-:Y:S02]  /*2210*/  ISETP.LT.AND P4, PT, R14, c[0x0][0x17c], !P0 ;  /* 0x00005f000e007a0c */ /* 0x000fe40004781270 */
[----:B------:R-:W-:-:S04]  /*2220*/  LEA R14, P2, R57, R20, 0x2 ;  /* 0x00000014390e7211 */ /* 0x000fc800078410ff */
[----:B------:R-:W-:Y:S01]  /*2230*/  LEA.HI.X.SX32 R15, R57, R60, 0x2, P2 ;  /* 0x0000003c390f7211 */ /* 0x000fe200010f16ff */
[----:B-1----:R-:W-:Y:S01]  /*2240*/  IMAD R4, R22, 0x10, R18 ;  /* 0x0000001016047824 */ /* 0x002fe200078e0212 */
[-C--:B------:R-:W-:Y:S01]  /*2250*/  LEA R10, P6, R16, R20.reuse, 0x2 ;  /* 0x00000014100a7211 */ /* 0x080fe200078c10ff */
[----:B--2---:R-:W-:Y:S01]  /*2260*/  IMAD R2, R19, c[0x0][0x198], RZ ;  /* 0x0000660013027a24 */ /* 0x004fe200078e02ff */
[----:B------:R-:W-:Y:S01]  /*2270*/  LEA R12, P3, R18, R20, 0x2 ;  /* 0x00000014120c7211 */ /* 0x000fe200078610ff */
[----:B---3--:R1:W-:Y:S01]  /*2280*/  @P5 STG.E [R14.64], R6 ;  /* 0x000000060e005986 */ /* 0x0083e2000c101906 */
[----:B------:R-:W-:Y:S02]  /*2290*/  LEA.HI.X.SX32 R11, R16, R60, 0x2, P6 ;  /* 0x0000003c100b7211 */ /* 0x000fe400030f16ff */
[----:B------:R-:W-:Y:S02]  /*22a0*/  LEA R16, P2, R2, R20, 0x2 ;  /* 0x0000001402107211 */ /* 0x000fe400078410ff */
[----:B------:R-:W-:Y:S01]  /*22b0*/  LEA.HI.X.SX32 R13, R18, R60, 0x2, P3 ;  /* 0x0000003c120d7211 */ /* 0x000fe200018f16ff */
[----:B-----5:R1:W-:Y:S01]  /*22c0*/  @P4 STG.E [R10.64], R8 ;  /* 0x000000080a004986 */ /* 0x0203e2000c101906 */
[----:B------:R-:W-:-:S02]  /*22d0*/  ISETP.LT.AND P3, PT, R17, c[0x0][0x17c], !P0 ;  /* 0x00005f0011007a0c */ /* 0x000fc40004761270 */
[----:B------:R-:W-:Y:S02]  /*22e0*/  LEA.HI.X.SX32 R17, R2, R60, 0x2, P2 ;  /* 0x0000003c02117211 */ /* 0x000fe400010f16ff */
[----:B------:R-:W-:Y:S02]  /*22f0*/  ISETP.LT.AND P2, PT, R19, c[0x0][0x17c], !P0 ;  /* 0x00005f0013007a0c */ /* 0x000fe40004741270 */
[----:B------:R-:W-:Y:S02]  /*2300*/  ISETP.LT.AND P0, PT, R0, c[0x0][0x17c], !P0 ;  /* 0x00005f0000007a0c */ /* 0x000fe40004701270 */
[----:B------:R-:W-:-:S04]  /*2310*/  LEA R18, P6, R4, R20, 0x2 ;  /* 0x0000001404127211 */ /* 0x000fc800078c10ff */
[----:B------:R-:W-:Y:S01]  /*2320*/  LEA.HI.X.SX32 R19, R4, R60, 0x2, P6 ;  /* 0x0000003c04137211 */ /* 0x000fe200030f16ff */
[----:B------:R1:W-:Y:S01]  /*2330*/  @P3 STG.E [R12.64], R5 ;  /* 0x000000050c003986 */ /* 0x0003e2000c101906 */
[----:B------:R-:W-:-:S03]  /*2340*/  LEA R20, P6, R21, R20, 0x2 ;  /* 0x0000001415147211 */ /* 0x000fc600078c10ff */
[----:B------:R1:W-:Y:S01]  /*2350*/  @P2 STG.E [R16.64], R3 ;  /* 0x0000000310002986 */ /* 0x0003e2000c101906 */
[----:B------:R-:W-:-:S03]  /*2360*/  LEA.HI.X.SX32 R21, R21, R60, 0x2, P6 ;  /* 0x0000003c15157211 */ /* 0x000fc600030f16ff */
[----:B------:R1:W-:Y:S01]  /*2370*/  @P1 STG.E [R18.64], R7 ;  /* 0x0000000712001986 */ /* 0x0003e2000c101906 */
[----:B------:R-:W-:Y:S05]  /*2380*/  @!P0 EXIT ;  /* 0x000000000000894d */ /* 0x000fea0003800000 */
[----:B------:R-:W-:Y:S01]  /*2390*/  STG.E [R20.64], R9 ;  /* 0x0000000914007986 */ /* 0x000fe2000c101906 */
[----:B------:R-:W-:Y:S05]  /*23a0*/  EXIT ;  /* 0x000000000000794d */ /* 0x000fea0003800000 */
.L_x_3:
[----:B------:R-:W-:-:S00]  /*23b0*/  BRA `(.L_x_3) ;  /* 0xfffffff000007947 */ /* 0x000fc0000383ffff */
[----:B------:R-:W-:-:S00]  /*23c0*/  NOP ;  /* 0x0000000000007918 */ /* 0x000fc00000000000 */
        /* <DEDUP_REMOVED lines=11> */
.L_x_4:


//--------------------- .nv.shared.matmul_kernel  --------------------------
	.section	.nv.shared.matmul_kernel,"aw",@nobits
	.sectionflags	@""
	.align	16
